//
// Generated by NVIDIA NVVM Compiler
//
// Compiler Build ID: CL-36424714
// Cuda compilation tools, release 13.0, V13.0.88
// Based on NVVM 20.0.0
//

.version 9.0
.target sm_100
.address_size 64

	// .globl	_Z16_set_input_traini
.global .align 4 .b8 precalc_xorwow_matrix[102400];
.global .align 4 .b8 precalc_xorwow_offset_matrix[102400];
.global .align 4 .b8 mrg32k3aM1[2304];
.global .align 4 .b8 mrg32k3aM2[2304];
.global .align 4 .b8 mrg32k3aM1SubSeq[2016];
.global .align 4 .b8 mrg32k3aM2SubSeq[2016];
.global .align 4 .b8 mrg32k3aM1Seq[2304];
.global .align 4 .b8 mrg32k3aM2Seq[2304];
.const .align 8 .b8 __cr_lgamma_table[72];
.const .align 4 .f32 _alpha;
.const .align 4 .u32 _minibatch;
.const .align 4 .u32 _epochs;
.global .align 4 .u32 _correct_cnt;
.global .align 4 .f32 _avg_error;
.global .align 4 .b8 _train_image[3840000];
.global .align 4 .b8 _train_label[240000];
.global .align 4 .b8 _test_image[640000];
.global .align 4 .b8 _test_label[40000];
.global .align 4 .b8 _fc1_b[8];
.global .align 4 .b8 _fc1_w[128];
.global .align 4 .b8 _fc2_b[40];
.global .align 4 .b8 _fc2_w[80];
.global .align 4 .b8 _input[64];
.global .align 4 .b8 _fc1_z[8];
.global .align 4 .b8 _fc1_a[8];
.global .align 4 .b8 _fc2_z[40];
.global .align 4 .b8 _fc2_a[40];
.global .align 4 .b8 _output[40];
.global .align 4 .b8 _answer[40];
.global .align 4 .b8 _fc1_db[8];
.global .align 4 .b8 _fc1_dw[128];
.global .align 4 .b8 _fc2_db[40];
.global .align 4 .b8 _fc2_dw[80];
.global .align 4 .b8 _C[40];
.global .align 4 .b8 _fc2_delta[40];
.global .align 4 .b8 _fc1_delta[8];
.global .align 4 .u32 tmp;

.visible .entry _Z16_set_input_traini(
	.param .u32 _Z16_set_input_traini_param_0
)
{
	.reg .pred 	%p<4>;
	.reg .b32 	%r<11>;
	.reg .b32 	%f<2>;
	.reg .b64 	%rd<11>;

	ld.param.u32 	%r3, [_Z16_set_input_traini_param_0];
	mov.u32 	%r4, %tid.x;
	mov.u32 	%r5, %ntid.x;
	mov.u32 	%r6, %ctaid.x;
	mad.lo.s32 	%r1, %r5, %r6, %r4;
	mov.u32 	%r7, %tid.y;
	mov.u32 	%r8, %ntid.y;
	mov.u32 	%r9, %ctaid.y;
	mad.lo.s32 	%r10, %r8, %r9, %r7;
	setp.gt.s32 	%p1, %r1, 3;
	setp.gt.u32 	%p2, %r10, 3;
	or.pred  	%p3, %p1, %p2;
	@%p3 bra 	$L__BB0_2;
	mul.wide.s32 	%rd1, %r3, 64;
	mov.u64 	%rd2, _train_image;
	add.s64 	%rd3, %rd2, %rd1;
	mul.wide.s32 	%rd4, %r1, 16;
	add.s64 	%rd5, %rd3, %rd4;
	mul.wide.u32 	%rd6, %r10, 4;
	add.s64 	%rd7, %rd5, %rd6;
	ld.global.f32 	%f1, [%rd7];
	mov.u64 	%rd8, _input;
	add.s64 	%rd9, %rd8, %rd4;
	add.s64 	%rd10, %rd9, %rd6;
	st.global.f32 	[%rd10], %f1;
$L__BB0_2:
	ret;

}
	// .globl	_Z15_set_input_testi
.visible .entry _Z15_set_input_testi(
	.param .u32 _Z15_set_input_testi_param_0
)
{
	.reg .pred 	%p<4>;
	.reg .b32 	%r<11>;
	.reg .b32 	%f<2>;
	.reg .b64 	%rd<11>;

	ld.param.u32 	%r3, [_Z15_set_input_testi_param_0];
	mov.u32 	%r4, %tid.x;
	mov.u32 	%r5, %ntid.x;
	mov.u32 	%r6, %ctaid.x;
	mad.lo.s32 	%r1, %r5, %r6, %r4;
	mov.u32 	%r7, %tid.y;
	mov.u32 	%r8, %ntid.y;
	mov.u32 	%r9, %ctaid.y;
	mad.lo.s32 	%r10, %r8, %r9, %r7;
	setp.gt.s32 	%p1, %r1, 3;
	setp.gt.u32 	%p2, %r10, 3;
	or.pred  	%p3, %p1, %p2;
	@%p3 bra 	$L__BB1_2;
	mul.wide.s32 	%rd1, %r3, 64;
	mov.u64 	%rd2, _test_image;
	add.s64 	%rd3, %rd2, %rd1;
	mul.wide.s32 	%rd4, %r1, 16;
	add.s64 	%rd5, %rd3, %rd4;
	mul.wide.u32 	%rd6, %r10, 4;
	add.s64 	%rd7, %rd5, %rd6;
	ld.global.f32 	%f1, [%rd7];
	mov.u64 	%rd8, _input;
	add.s64 	%rd9, %rd8, %rd4;
	add.s64 	%rd10, %rd9, %rd6;
	st.global.f32 	[%rd10], %f1;
$L__BB1_2:
	ret;

}
	// .globl	_Z10_input_fc1v
.visible .entry _Z10_input_fc1v()
{
	.reg .b32 	%r<4>;
	.reg .b32 	%f<64>;
	.reg .b64 	%rd<11>;

	mov.u32 	%r1, %ctaid.x;
	mul.wide.u32 	%rd1, %r1, 4;
	mov.u64 	%rd2, _fc1_z;
	add.s64 	%rd3, %rd2, %rd1;
	mul.wide.u32 	%rd4, %r1, 64;
	mov.u64 	%rd5, _fc1_w;
	add.s64 	%rd6, %rd5, %rd4;
	ld.global.f32 	%f1, [_input];
	ld.global.f32 	%f2, [%rd6];
	fma.rn.f32 	%f3, %f1, %f2, 0f00000000;
	ld.global.f32 	%f4, [_input+4];
	ld.global.f32 	%f5, [%rd6+4];
	fma.rn.f32 	%f6, %f4, %f5, %f3;
	ld.global.f32 	%f7, [_input+8];
	ld.global.f32 	%f8, [%rd6+8];
	fma.rn.f32 	%f9, %f7, %f8, %f6;
	ld.global.f32 	%f10, [_input+12];
	ld.global.f32 	%f11, [%rd6+12];
	fma.rn.f32 	%f12, %f10, %f11, %f9;
	ld.global.f32 	%f13, [_input+16];
	ld.global.f32 	%f14, [%rd6+16];
	fma.rn.f32 	%f15, %f13, %f14, %f12;
	ld.global.f32 	%f16, [_input+20];
	ld.global.f32 	%f17, [%rd6+20];
	fma.rn.f32 	%f18, %f16, %f17, %f15;
	ld.global.f32 	%f19, [_input+24];
	ld.global.f32 	%f20, [%rd6+24];
	fma.rn.f32 	%f21, %f19, %f20, %f18;
	ld.global.f32 	%f22, [_input+28];
	ld.global.f32 	%f23, [%rd6+28];
	fma.rn.f32 	%f24, %f22, %f23, %f21;
	ld.global.f32 	%f25, [_input+32];
	ld.global.f32 	%f26, [%rd6+32];
	fma.rn.f32 	%f27, %f25, %f26, %f24;
	ld.global.f32 	%f28, [_input+36];
	ld.global.f32 	%f29, [%rd6+36];
	fma.rn.f32 	%f30, %f28, %f29, %f27;
	ld.global.f32 	%f31, [_input+40];
	ld.global.f32 	%f32, [%rd6+40];
	fma.rn.f32 	%f33, %f31, %f32, %f30;
	ld.global.f32 	%f34, [_input+44];
	ld.global.f32 	%f35, [%rd6+44];
	fma.rn.f32 	%f36, %f34, %f35, %f33;
	ld.global.f32 	%f37, [_input+48];
	ld.global.f32 	%f38, [%rd6+48];
	fma.rn.f32 	%f39, %f37, %f38, %f36;
	ld.global.f32 	%f40, [_input+52];
	ld.global.f32 	%f41, [%rd6+52];
	fma.rn.f32 	%f42, %f40, %f41, %f39;
	ld.global.f32 	%f43, [_input+56];
	ld.global.f32 	%f44, [%rd6+56];
	fma.rn.f32 	%f45, %f43, %f44, %f42;
	ld.global.f32 	%f46, [_input+60];
	ld.global.f32 	%f47, [%rd6+60];
	fma.rn.f32 	%f48, %f46, %f47, %f45;
	mov.u64 	%rd7, _fc1_b;
	add.s64 	%rd8, %rd7, %rd1;
	ld.global.f32 	%f49, [%rd8];
	add.f32 	%f50, %f49, %f48;
	st.global.f32 	[%rd3], %f50;
	fma.rn.f32 	%f51, %f50, 0fBBBB989D, 0f3F000000;
	cvt.sat.f32.f32 	%f52, %f51;
	mov.f32 	%f53, 0f4B400001;
	mov.f32 	%f54, 0f437C0000;
	fma.rm.f32 	%f55, %f52, %f54, %f53;
	add.f32 	%f56, %f55, 0fCB40007F;
	neg.f32 	%f57, %f56;
	fma.rn.f32 	%f58, %f50, 0fBFB8AA3B, %f57;
	fma.rn.f32 	%f59, %f50, 0fB2A57060, %f58;
	mov.b32 	%r2, %f55;
	shl.b32 	%r3, %r2, 23;
	mov.b32 	%f60, %r3;
	ex2.approx.ftz.f32 	%f61, %f59;
	fma.rn.f32 	%f62, %f61, %f60, 0f3F800000;
	rcp.rn.f32 	%f63, %f62;
	mov.u64 	%rd9, _fc1_a;
	add.s64 	%rd10, %rd9, %rd1;
	st.global.f32 	[%rd10], %f63;
	ret;

}
	// .globl	_Z8_fc1_fc2v
.visible .entry _Z8_fc1_fc2v()
{
	.reg .pred 	%p<2>;
	.reg .b32 	%r<7>;
	.reg .b32 	%f<22>;
	.reg .b64 	%rd<11>;

	mov.u32 	%r2, %tid.x;
	mov.u32 	%r3, %ntid.x;
	mov.u32 	%r4, %ctaid.x;
	mad.lo.s32 	%r1, %r3, %r4, %r2;
	setp.gt.s32 	%p1, %r1, 9;
	@%p1 bra 	$L__BB3_2;
	mul.wide.s32 	%rd1, %r1, 4;
	mov.u64 	%rd2, _fc2_z;
	add.s64 	%rd3, %rd2, %rd1;
	mul.wide.s32 	%rd4, %r1, 8;
	mov.u64 	%rd5, _fc2_w;
	add.s64 	%rd6, %rd5, %rd4;
	ld.global.f32 	%f1, [_fc1_a];
	ld.global.f32 	%f2, [%rd6];
	fma.rn.f32 	%f3, %f1, %f2, 0f00000000;
	ld.global.f32 	%f4, [_fc1_a+4];
	ld.global.f32 	%f5, [%rd6+4];
	fma.rn.f32 	%f6, %f4, %f5, %f3;
	mov.u64 	%rd7, _fc2_b;
	add.s64 	%rd8, %rd7, %rd1;
	ld.global.f32 	%f7, [%rd8];
	add.f32 	%f8, %f7, %f6;
	st.global.f32 	[%rd3], %f8;
	fma.rn.f32 	%f9, %f8, 0fBBBB989D, 0f3F000000;
	cvt.sat.f32.f32 	%f10, %f9;
	mov.f32 	%f11, 0f4B400001;
	mov.f32 	%f12, 0f437C0000;
	fma.rm.f32 	%f13, %f10, %f12, %f11;
	add.f32 	%f14, %f13, 0fCB40007F;
	neg.f32 	%f15, %f14;
	fma.rn.f32 	%f16, %f8, 0fBFB8AA3B, %f15;
	fma.rn.f32 	%f17, %f8, 0fB2A57060, %f16;
	mov.b32 	%r5, %f13;
	shl.b32 	%r6, %r5, 23;
	mov.b32 	%f18, %r6;
	ex2.approx.ftz.f32 	%f19, %f17;
	fma.rn.f32 	%f20, %f19, %f18, 0f3F800000;
	rcp.rn.f32 	%f21, %f20;
	mov.u64 	%rd9, _fc2_a;
	add.s64 	%rd10, %rd9, %rd1;
	st.global.f32 	[%rd10], %f21;
$L__BB3_2:
	ret;

}
	// .globl	_Z17_set_answer_traini
.visible .entry _Z17_set_answer_traini(
	.param .u32 _Z17_set_answer_traini_param_0
)
{
	.reg .pred 	%p<3>;
	.reg .b32 	%r<8>;
	.reg .b32 	%f<2>;
	.reg .b64 	%rd<11>;

	ld.param.u32 	%r2, [_Z17_set_answer_traini_param_0];
	mov.u32 	%r3, %tid.x;
	mov.u32 	%r4, %ntid.x;
	mov.u32 	%r5, %ctaid.x;
	mad.lo.s32 	%r1, %r4, %r5, %r3;
	setp.gt.s32 	%p1, %r1, 9;
	@%p1 bra 	$L__BB4_2;
	mul.wide.s32 	%rd1, %r1, 4;
	mov.u64 	%rd2, _fc2_a;
	add.s64 	%rd3, %rd2, %rd1;
	ld.global.f32 	%f1, [%rd3];
	mov.u64 	%rd4, _output;
	add.s64 	%rd5, %rd4, %rd1;
	st.global.f32 	[%rd5], %f1;
	mul.wide.s32 	%rd6, %r2, 4;
	mov.u64 	%rd7, _train_label;
	add.s64 	%rd8, %rd7, %rd6;
	ld.global.u32 	%r6, [%rd8];
	setp.eq.s32 	%p2, %r6, %r1;
	selp.u32 	%r7, 1, 0, %p2;
	mov.u64 	%rd9, _answer;
	add.s64 	%rd10, %rd9, %rd1;
	st.global.u32 	[%rd10], %r7;
$L__BB4_2:
	ret;

}
	// .globl	_Z16_set_answer_testi
.visible .entry _Z16_set_answer_testi(
	.param .u32 _Z16_set_answer_testi_param_0
)
{
	.reg .pred 	%p<3>;
	.reg .b32 	%r<8>;
	.reg .b32 	%f<2>;
	.reg .b64 	%rd<11>;

	ld.param.u32 	%r2, [_Z16_set_answer_testi_param_0];
	mov.u32 	%r3, %tid.x;
	mov.u32 	%r4, %ntid.x;
	mov.u32 	%r5, %ctaid.x;
	mad.lo.s32 	%r1, %r4, %r5, %r3;
	setp.gt.s32 	%p1, %r1, 9;
	@%p1 bra 	$L__BB5_2;
	mul.wide.s32 	%rd1, %r1, 4;
	mov.u64 	%rd2, _fc2_a;
	add.s64 	%rd3, %rd2, %rd1;
	ld.global.f32 	%f1, [%rd3];
	mov.u64 	%rd4, _output;
	add.s64 	%rd5, %rd4, %rd1;
	st.global.f32 	[%rd5], %f1;
	mul.wide.s32 	%rd6, %r2, 4;
	mov.u64 	%rd7, _test_label;
	add.s64 	%rd8, %rd7, %rd6;
	ld.global.u32 	%r6, [%rd8];
	setp.eq.s32 	%p2, %r6, %r1;
	selp.u32 	%r7, 1, 0, %p2;
	mov.u64 	%rd9, _answer;
	add.s64 	%rd10, %rd9, %rd1;
	st.global.u32 	[%rd10], %r7;
$L__BB5_2:
	ret;

}
	// .globl	_Z23_check_answer_get_errorv
.visible .entry _Z23_check_answer_get_errorv()
{
	.reg .pred 	%p<11>;
	.reg .b32 	%r<14>;
	.reg .b32 	%f<60>;
	.reg .b64 	%rd<13>;
	.reg .b64 	%fd<31>;

	ld.global.f32 	%f1, [_output];
	ld.global.f32 	%f2, [_output+4];
	setp.lt.f32 	%p1, %f1, %f2;
	selp.u64 	%rd1, 1, 0, %p1;
	selp.f32 	%f11, %f2, %f1, %p1;
	ld.global.f32 	%f3, [_output+8];
	setp.lt.f32 	%p2, %f11, %f3;
	selp.b64 	%rd2, 2, %rd1, %p2;
	selp.f32 	%f12, %f3, %f11, %p2;
	ld.global.f32 	%f4, [_output+12];
	setp.lt.f32 	%p3, %f12, %f4;
	selp.b64 	%rd3, 3, %rd2, %p3;
	selp.f32 	%f13, %f4, %f12, %p3;
	ld.global.f32 	%f5, [_output+16];
	setp.lt.f32 	%p4, %f13, %f5;
	selp.b64 	%rd4, 4, %rd3, %p4;
	selp.f32 	%f14, %f5, %f13, %p4;
	ld.global.f32 	%f6, [_output+20];
	setp.lt.f32 	%p5, %f14, %f6;
	selp.b64 	%rd5, 5, %rd4, %p5;
	selp.f32 	%f15, %f6, %f14, %p5;
	ld.global.f32 	%f7, [_output+24];
	setp.lt.f32 	%p6, %f15, %f7;
	selp.f32 	%f16, %f7, %f15, %p6;
	ld.global.f32 	%f8, [_output+28];
	setp.lt.f32 	%p7, %f16, %f8;
	selp.f32 	%f17, %f8, %f16, %p7;
	ld.global.f32 	%f9, [_output+32];
	setp.lt.f32 	%p8, %f17, %f9;
	selp.f32 	%f18, %f9, %f17, %p8;
	ld.global.f32 	%f10, [_output+36];
	setp.lt.f32 	%p9, %f18, %f10;
	selp.b64 	%rd6, 6, %rd5, %p6;
	selp.b64 	%rd7, 7, %rd6, %p7;
	selp.b64 	%rd8, 8, %rd7, %p8;
	selp.b64 	%rd9, 9, %rd8, %p9;
	shl.b64 	%rd10, %rd9, 2;
	mov.u64 	%rd11, _answer;
	add.s64 	%rd12, %rd11, %rd10;
	ld.global.u32 	%r1, [%rd12];
	setp.eq.s32 	%p10, %r1, 0;
	@%p10 bra 	$L__BB6_2;
	ld.global.u32 	%r2, [_correct_cnt];
	add.s32 	%r3, %r2, 1;
	st.global.u32 	[_correct_cnt], %r3;
$L__BB6_2:
	ld.global.f32 	%f19, [_avg_error];
	ld.global.u32 	%r4, [_answer];
	cvt.rn.f32.s32 	%f20, %r4;
	sub.f32 	%f21, %f1, %f20;
	st.global.f32 	[_C], %f21;
	mul.f32 	%f22, %f21, %f21;
	cvt.f64.f32 	%fd1, %f22;
	cvt.f64.f32 	%fd2, %f19;
	fma.rn.f64 	%fd3, %fd1, 0d3FE0000000000000, %fd2;
	cvt.rn.f32.f64 	%f23, %fd3;
	ld.global.u32 	%r5, [_answer+4];
	cvt.rn.f32.s32 	%f24, %r5;
	sub.f32 	%f25, %f2, %f24;
	st.global.f32 	[_C+4], %f25;
	mul.f32 	%f26, %f25, %f25;
	cvt.f64.f32 	%fd4, %f26;
	cvt.f64.f32 	%fd5, %f23;
	fma.rn.f64 	%fd6, %fd4, 0d3FE0000000000000, %fd5;
	cvt.rn.f32.f64 	%f27, %fd6;
	ld.global.u32 	%r6, [_answer+8];
	cvt.rn.f32.s32 	%f28, %r6;
	sub.f32 	%f29, %f3, %f28;
	st.global.f32 	[_C+8], %f29;
	mul.f32 	%f30, %f29, %f29;
	cvt.f64.f32 	%fd7, %f30;
	cvt.f64.f32 	%fd8, %f27;
	fma.rn.f64 	%fd9, %fd7, 0d3FE0000000000000, %fd8;
	cvt.rn.f32.f64 	%f31, %fd9;
	ld.global.u32 	%r7, [_answer+12];
	cvt.rn.f32.s32 	%f32, %r7;
	sub.f32 	%f33, %f4, %f32;
	st.global.f32 	[_C+12], %f33;
	mul.f32 	%f34, %f33, %f33;
	cvt.f64.f32 	%fd10, %f34;
	cvt.f64.f32 	%fd11, %f31;
	fma.rn.f64 	%fd12, %fd10, 0d3FE0000000000000, %fd11;
	cvt.rn.f32.f64 	%f35, %fd12;
	ld.global.u32 	%r8, [_answer+16];
	cvt.rn.f32.s32 	%f36, %r8;
	sub.f32 	%f37, %f5, %f36;
	st.global.f32 	[_C+16], %f37;
	mul.f32 	%f38, %f37, %f37;
	cvt.f64.f32 	%fd13, %f38;
	cvt.f64.f32 	%fd14, %f35;
	fma.rn.f64 	%fd15, %fd13, 0d3FE0000000000000, %fd14;
	cvt.rn.f32.f64 	%f39, %fd15;
	ld.global.u32 	%r9, [_answer+20];
	cvt.rn.f32.s32 	%f40, %r9;
	sub.f32 	%f41, %f6, %f40;
	st.global.f32 	[_C+20], %f41;
	mul.f32 	%f42, %f41, %f41;
	cvt.f64.f32 	%fd16, %f42;
	cvt.f64.f32 	%fd17, %f39;
	fma.rn.f64 	%fd18, %fd16, 0d3FE0000000000000, %fd17;
	cvt.rn.f32.f64 	%f43, %fd18;
	ld.global.u32 	%r10, [_answer+24];
	cvt.rn.f32.s32 	%f44, %r10;
	sub.f32 	%f45, %f7, %f44;
	st.global.f32 	[_C+24], %f45;
	mul.f32 	%f46, %f45, %f45;
	cvt.f64.f32 	%fd19, %f46;
	cvt.f64.f32 	%fd20, %f43;
	fma.rn.f64 	%fd21, %fd19, 0d3FE0000000000000, %fd20;
	cvt.rn.f32.f64 	%f47, %fd21;
	ld.global.u32 	%r11, [_answer+28];
	cvt.rn.f32.s32 	%f48, %r11;
	sub.f32 	%f49, %f8, %f48;
	st.global.f32 	[_C+28], %f49;
	mul.f32 	%f50, %f49, %f49;
	cvt.f64.f32 	%fd22, %f50;
	cvt.f64.f32 	%fd23, %f47;
	fma.rn.f64 	%fd24, %fd22, 0d3FE0000000000000, %fd23;
	cvt.rn.f32.f64 	%f51, %fd24;
	ld.global.u32 	%r12, [_answer+32];
	cvt.rn.f32.s32 	%f52, %r12;
	sub.f32 	%f53, %f9, %f52;
	st.global.f32 	[_C+32], %f53;
	mul.f32 	%f54, %f53, %f53;
	cvt.f64.f32 	%fd25, %f54;
	cvt.f64.f32 	%fd26, %f51;
	fma.rn.f64 	%fd27, %fd25, 0d3FE0000000000000, %fd26;
	cvt.rn.f32.f64 	%f55, %fd27;
	ld.global.u32 	%r13, [_answer+36];
	cvt.rn.f32.s32 	%f56, %r13;
	sub.f32 	%f57, %f10, %f56;
	st.global.f32 	[_C+36], %f57;
	mul.f32 	%f58, %f57, %f57;
	cvt.f64.f32 	%fd28, %f58;
	cvt.f64.f32 	%fd29, %f55;
	fma.rn.f64 	%fd30, %fd28, 0d3FE0000000000000, %fd29;
	cvt.rn.f32.f64 	%f59, %fd30;
	st.global.f32 	[_avg_error], %f59;
	ret;

}
	// .globl	_Z13_update_fc2_bv
.visible .entry _Z13_update_fc2_bv()
{
	.reg .pred 	%p<2>;
	.reg .b32 	%r<5>;
	.reg .b32 	%f<8>;
	.reg .b64 	%rd<10>;
	.reg .b64 	%fd<7>;

	mov.u32 	%r2, %tid.x;
	mov.u32 	%r3, %ntid.x;
	mov.u32 	%r4, %ctaid.x;
	mad.lo.s32 	%r1, %r3, %r4, %r2;
	setp.gt.s32 	%p1, %r1, 9;
	@%p1 bra 	$L__BB7_2;
	ld.const.f32 	%f1, [_alpha];
	mul.wide.s32 	%rd1, %r1, 4;
	mov.u64 	%rd2, _C;
	add.s64 	%rd3, %rd2, %rd1;
	ld.global.f32 	%f2, [%rd3];
	mul.f32 	%f3, %f1, %f2;
	cvt.f64.f32 	%fd1, %f3;
	mov.u64 	%rd4, _fc2_a;
	add.s64 	%rd5, %rd4, %rd1;
	ld.global.f32 	%f4, [%rd5];
	cvt.f64.f32 	%fd2, %f4;
	mov.f64 	%fd3, 0d3FF0000000000000;
	sub.f64 	%fd4, %fd3, %fd2;
	mul.f64 	%fd5, %fd4, %fd2;
	mul.f64 	%fd6, %fd5, %fd1;
	cvt.rn.f32.f64 	%f5, %fd6;
	mov.u64 	%rd6, _fc2_delta;
	add.s64 	%rd7, %rd6, %rd1;
	st.global.f32 	[%rd7], %f5;
	mov.u64 	%rd8, _fc2_db;
	add.s64 	%rd9, %rd8, %rd1;
	ld.global.f32 	%f6, [%rd9];
	add.f32 	%f7, %f6, %f5;
	st.global.f32 	[%rd9], %f7;
$L__BB7_2:
	ret;

}
	// .globl	_Z13_update_fc2_wv
.visible .entry _Z13_update_fc2_wv()
{
	.reg .pred 	%p<4>;
	.reg .b32 	%r<10>;
	.reg .b32 	%f<5>;
	.reg .b64 	%rd<11>;

	mov.u32 	%r3, %tid.x;
	mov.u32 	%r4, %ntid.x;
	mov.u32 	%r5, %ctaid.x;
	mad.lo.s32 	%r1, %r4, %r5, %r3;
	mov.u32 	%r6, %tid.y;
	mov.u32 	%r7, %ntid.y;
	mov.u32 	%r8, %ctaid.y;
	mad.lo.s32 	%r9, %r7, %r8, %r6;
	setp.gt.s32 	%p1, %r1, 9;
	setp.gt.u32 	%p2, %r9, 1;
	or.pred  	%p3, %p1, %p2;
	@%p3 bra 	$L__BB8_2;
	mul.wide.s32 	%rd1, %r1, 4;
	mov.u64 	%rd2, _fc2_delta;
	add.s64 	%rd3, %rd2, %rd1;
	ld.global.f32 	%f1, [%rd3];
	mul.wide.u32 	%rd4, %r9, 4;
	mov.u64 	%rd5, _fc1_a;
	add.s64 	%rd6, %rd5, %rd4;
	ld.global.f32 	%f2, [%rd6];
	mul.wide.s32 	%rd7, %r1, 8;
	mov.u64 	%rd8, _fc2_dw;
	add.s64 	%rd9, %rd8, %rd7;
	add.s64 	%rd10, %rd9, %rd4;
	ld.global.f32 	%f3, [%rd10];
	fma.rn.f32 	%f4, %f1, %f2, %f3;
	st.global.f32 	[%rd10], %f4;
$L__BB8_2:
	ret;

}
	// .globl	_Z13_update_fc1_bv
.visible .entry _Z13_update_fc1_bv()
{
	.reg .pred 	%p<2>;
	.reg .b32 	%r<5>;
	.reg .b32 	%f<35>;
	.reg .b64 	%rd<10>;
	.reg .b64 	%fd<7>;

	mov.u32 	%r2, %tid.x;
	mov.u32 	%r3, %ntid.x;
	mov.u32 	%r4, %ctaid.x;
	mad.lo.s32 	%r1, %r3, %r4, %r2;
	setp.gt.s32 	%p1, %r1, 1;
	@%p1 bra 	$L__BB9_2;
	mul.wide.s32 	%rd1, %r1, 4;
	mov.u64 	%rd2, _fc2_w;
	add.s64 	%rd3, %rd2, %rd1;
	ld.global.f32 	%f1, [_fc2_delta];
	ld.global.f32 	%f2, [%rd3];
	fma.rn.f32 	%f3, %f1, %f2, 0f00000000;
	ld.global.f32 	%f4, [_fc2_delta+4];
	ld.global.f32 	%f5, [%rd3+8];
	fma.rn.f32 	%f6, %f4, %f5, %f3;
	ld.global.f32 	%f7, [_fc2_delta+8];
	ld.global.f32 	%f8, [%rd3+16];
	fma.rn.f32 	%f9, %f7, %f8, %f6;
	ld.global.f32 	%f10, [_fc2_delta+12];
	ld.global.f32 	%f11, [%rd3+24];
	fma.rn.f32 	%f12, %f10, %f11, %f9;
	ld.global.f32 	%f13, [_fc2_delta+16];
	ld.global.f32 	%f14, [%rd3+32];
	fma.rn.f32 	%f15, %f13, %f14, %f12;
	ld.global.f32 	%f16, [_fc2_delta+20];
	ld.global.f32 	%f17, [%rd3+40];
	fma.rn.f32 	%f18, %f16, %f17, %f15;
	ld.global.f32 	%f19, [_fc2_delta+24];
	ld.global.f32 	%f20, [%rd3+48];
	fma.rn.f32 	%f21, %f19, %f20, %f18;
	ld.global.f32 	%f22, [_fc2_delta+28];
	ld.global.f32 	%f23, [%rd3+56];
	fma.rn.f32 	%f24, %f22, %f23, %f21;
	ld.global.f32 	%f25, [_fc2_delta+32];
	ld.global.f32 	%f26, [%rd3+64];
	fma.rn.f32 	%f27, %f25, %f26, %f24;
	ld.global.f32 	%f28, [_fc2_delta+36];
	ld.global.f32 	%f29, [%rd3+72];
	fma.rn.f32 	%f30, %f28, %f29, %f27;
	cvt.f64.f32 	%fd1, %f30;
	mov.u64 	%rd4, _fc1_a;
	add.s64 	%rd5, %rd4, %rd1;
	ld.global.f32 	%f31, [%rd5];
	cvt.f64.f32 	%fd2, %f31;
	mov.f64 	%fd3, 0d3FF0000000000000;
	sub.f64 	%fd4, %fd3, %fd2;
	mul.f64 	%fd5, %fd4, %fd2;
	mul.f64 	%fd6, %fd5, %fd1;
	cvt.rn.f32.f64 	%f32, %fd6;
	mov.u64 	%rd6, _fc1_delta;
	add.s64 	%rd7, %rd6, %rd1;
	st.global.f32 	[%rd7], %f32;
	mov.u64 	%rd8, _fc1_db;
	add.s64 	%rd9, %rd8, %rd1;
	ld.global.f32 	%f33, [%rd9];
	add.f32 	%f34, %f33, %f32;
	st.global.f32 	[%rd9], %f34;
$L__BB9_2:
	ret;

}
	// .globl	_Z13_update_fc1_wv
.visible .entry _Z13_update_fc1_wv()
{
	.reg .b32 	%r<10>;
	.reg .b32 	%f<5>;
	.reg .b64 	%rd<14>;

	mov.u32 	%r1, %ctaid.x;
	mov.u32 	%r2, %tid.y;
	mov.u32 	%r3, %ntid.y;
	mov.u32 	%r4, %ctaid.y;
	mad.lo.s32 	%r5, %r3, %r4, %r2;
	mov.u32 	%r6, %tid.z;
	mov.u32 	%r7, %ntid.z;
	mov.u32 	%r8, %ctaid.z;
	mad.lo.s32 	%r9, %r7, %r8, %r6;
	mul.wide.u32 	%rd1, %r1, 4;
	mov.u64 	%rd2, _fc1_delta;
	add.s64 	%rd3, %rd2, %rd1;
	ld.global.f32 	%f1, [%rd3];
	mul.wide.u32 	%rd4, %r5, 16;
	mov.u64 	%rd5, _input;
	add.s64 	%rd6, %rd5, %rd4;
	mul.wide.u32 	%rd7, %r9, 4;
	add.s64 	%rd8, %rd6, %rd7;
	ld.global.f32 	%f2, [%rd8];
	mul.wide.u32 	%rd9, %r1, 64;
	mov.u64 	%rd10, _fc1_dw;
	add.s64 	%rd11, %rd10, %rd9;
	add.s64 	%rd12, %rd11, %rd4;
	add.s64 	%rd13, %rd12, %rd7;
	ld.global.f32 	%f3, [%rd13];
	fma.rn.f32 	%f4, %f1, %f2, %f3;
	st.global.f32 	[%rd13], %f4;
	ret;

}
	// .globl	_Z12assign_fc2_bv
.visible .entry _Z12assign_fc2_bv()
{
	.reg .pred 	%p<2>;
	.reg .b32 	%r<7>;
	.reg .b32 	%f<6>;
	.reg .b64 	%rd<6>;

	mov.u32 	%r2, %tid.x;
	mov.u32 	%r3, %ntid.x;
	mov.u32 	%r4, %ctaid.x;
	mad.lo.s32 	%r1, %r3, %r4, %r2;
	setp.gt.s32 	%p1, %r1, 9;
	@%p1 bra 	$L__BB11_2;
	mul.wide.s32 	%rd1, %r1, 4;
	mov.u64 	%rd2, _fc2_db;
	add.s64 	%rd3, %rd2, %rd1;
	ld.global.f32 	%f1, [%rd3];
	ld.const.u32 	%r5, [_minibatch];
	cvt.rn.f32.s32 	%f2, %r5;
	div.rn.f32 	%f3, %f1, %f2;
	mov.u64 	%rd4, _fc2_b;
	add.s64 	%rd5, %rd4, %rd1;
	ld.global.f32 	%f4, [%rd5];
	sub.f32 	%f5, %f4, %f3;
	st.global.f32 	[%rd5], %f5;
	mov.b32 	%r6, 0;
	st.global.u32 	[%rd3], %r6;
$L__BB11_2:
	ret;

}
	// .globl	_Z12assign_fc2_wv
.visible .entry _Z12assign_fc2_wv()
{
	.reg .pred 	%p<4>;
	.reg .b32 	%r<12>;
	.reg .b32 	%f<6>;
	.reg .b64 	%rd<9>;

	mov.u32 	%r3, %tid.x;
	mov.u32 	%r4, %ntid.x;
	mov.u32 	%r5, %ctaid.x;
	mad.lo.s32 	%r1, %r4, %r5, %r3;
	mov.u32 	%r6, %tid.y;
	mov.u32 	%r7, %ntid.y;
	mov.u32 	%r8, %ctaid.y;
	mad.lo.s32 	%r9, %r7, %r8, %r6;
	setp.gt.s32 	%p1, %r1, 9;
	setp.gt.u32 	%p2, %r9, 1;
	or.pred  	%p3, %p1, %p2;
	@%p3 bra 	$L__BB12_2;
	mul.wide.s32 	%rd1, %r1, 8;
	mov.u64 	%rd2, _fc2_dw;
	add.s64 	%rd3, %rd2, %rd1;
	mul.wide.u32 	%rd4, %r9, 4;
	add.s64 	%rd5, %rd3, %rd4;
	ld.global.f32 	%f1, [%rd5];
	ld.const.u32 	%r10, [_minibatch];
	cvt.rn.f32.s32 	%f2, %r10;
	div.rn.f32 	%f3, %f1, %f2;
	mov.u64 	%rd6, _fc2_w;
	add.s64 	%rd7, %rd6, %rd1;
	add.s64 	%rd8, %rd7, %rd4;
	ld.global.f32 	%f4, [%rd8];
	sub.f32 	%f5, %f4, %f3;
	st.global.f32 	[%rd8], %f5;
	mov.b32 	%r11, 0;
	st.global.u32 	[%rd5], %r11;
$L__BB12_2:
	ret;

}
	// .globl	_Z12assign_fc1_bv
.visible .entry _Z12assign_fc1_bv()
{
	.reg .pred 	%p<2>;
	.reg .b32 	%r<7>;
	.reg .b32 	%f<6>;
	.reg .b64 	%rd<6>;

	mov.u32 	%r2, %tid.x;
	mov.u32 	%r3, %ntid.x;
	mov.u32 	%r4, %ctaid.x;
	mad.lo.s32 	%r1, %r3, %r4, %r2;
	setp.gt.s32 	%p1, %r1, 1;
	@%p1 bra 	$L__BB13_2;
	mul.wide.s32 	%rd1, %r1, 4;
	mov.u64 	%rd2, _fc1_db;
	add.s64 	%rd3, %rd2, %rd1;
	ld.global.f32 	%f1, [%rd3];
	ld.const.u32 	%r5, [_minibatch];
	cvt.rn.f32.s32 	%f2, %r5;
	div.rn.f32 	%f3, %f1, %f2;
	mov.u64 	%rd4, _fc1_b;
	add.s64 	%rd5, %rd4, %rd1;
	ld.global.f32 	%f4, [%rd5];
	sub.f32 	%f5, %f4, %f3;
	st.global.f32 	[%rd5], %f5;
	mov.b32 	%r6, 0;
	st.global.u32 	[%rd3], %r6;
$L__BB13_2:
	ret;

}
	// .globl	_Z12assign_fc1_wv
.visible .entry _Z12assign_fc1_wv()
{
	.reg .b32 	%r<12>;
	.reg .b32 	%f<6>;
	.reg .b64 	%rd<12>;

	mov.u32 	%r1, %tid.y;
	mov.u32 	%r2, %ntid.y;
	mov.u32 	%r3, %ctaid.y;
	mad.lo.s32 	%r4, %r2, %r3, %r1;
	mov.u32 	%r5, %tid.z;
	mov.u32 	%r6, %ntid.z;
	mov.u32 	%r7, %ctaid.z;
	mad.lo.s32 	%r8, %r6, %r7, %r5;
	mov.u32 	%r9, %ctaid.x;
	mul.wide.u32 	%rd1, %r9, 64;
	mov.u64 	%rd2, _fc1_dw;
	add.s64 	%rd3, %rd2, %rd1;
	mul.wide.u32 	%rd4, %r4, 16;
	add.s64 	%rd5, %rd3, %rd4;
	mul.wide.u32 	%rd6, %r8, 4;
	add.s64 	%rd7, %rd5, %rd6;
	ld.global.f32 	%f1, [%rd7];
	ld.const.u32 	%r10, [_minibatch];
	cvt.rn.f32.s32 	%f2, %r10;
	div.rn.f32 	%f3, %f1, %f2;
	mov.u64 	%rd8, _fc1_w;
	add.s64 	%rd9, %rd8, %rd1;
	add.s64 	%rd10, %rd9, %rd4;
	add.s64 	%rd11, %rd10, %rd6;
	ld.global.f32 	%f4, [%rd11];
	sub.f32 	%f5, %f4, %f3;
	st.global.f32 	[%rd11], %f5;
	mov.b32 	%r11, 0;
	st.global.u32 	[%rd7], %r11;
	ret;

}
	// .globl	_Z5_testv
.visible .entry _Z5_testv()
{
	.reg .b32 	%r<3>;
	.reg .b32 	%f<3>;
	.reg .b64 	%fd<3>;

	ld.global.u32 	%r1, [_correct_cnt];
	add.s32 	%r2, %r1, 10;
	st.global.u32 	[_correct_cnt], %r2;
	ld.global.f32 	%f1, [_avg_error];
	cvt.f64.f32 	%fd1, %f1;
	add.f64 	%fd2, %fd1, 0d403059999999999A;
	cvt.rn.f32.f64 	%f2, %fd2;
	st.global.f32 	[_avg_error], %f2;
	ret;

}


// ===== COMPILED SASS (sm_100) =====

	.target	sm_100

	.elftype	@"ET_EXEC"


//--------------------- .note.nv.tkinfo           --------------------------
	.section	.note.nv.tkinfo,"",@"SHT_NOTE"
	.sectionflags	@"SHF_NOTE_NV_TKINFO"
	.tkinfo
        /*0018*/ 	.word	0x00000002
        /*0030*/ 	.string	""
        /*0030*/ 	.string	"ptxas"
        /*0030*/ 	.string	"Cuda compilation tools, release 13.0, V13.0.88"
        /*0030*/ 	.string	"Build cuda_13.0.r13.0/compiler.36424714_0"
        /*0030*/ 	.string	"-arch sm_100 -m 64 "



//--------------------- .note.nv.cuinfo           --------------------------
	.section	.note.nv.cuinfo,"",@"SHT_NOTE"
	.sectionflags	@"SHF_NOTE_NV_CUINFO"
        /*0018*/ 	.short	0x0002
        /*001a*/ 	.short	0x0064
        /*001c*/ 	.short	0x0082
	.zero		2


//--------------------- .nv.info                  --------------------------
	.section	.nv.info,"",@"SHT_CUDA_INFO"
	.align	4


	//----- nvinfo : EIATTR_REGCOUNT
	.align		4
        /*0000*/ 	.byte	0x04, 0x2f
        /*0002*/ 	.short	(.L_38 - .L_37)
	.align		4
.L_37:
        /*0004*/ 	.word	index@(_Z16_set_input_traini)
        /*0008*/ 	.word	0x0000000c


	//----- nvinfo : EIATTR_FRAME_SIZE
	.align		4
.L_38:
        /*000c*/ 	.byte	0x04, 0x11
        /*000e*/ 	.short	(.L_40 - .L_39)
	.align		4
.L_39:
        /*0010*/ 	.word	index@(_Z16_set_input_traini)
        /*0014*/ 	.word	0x00000000


	//----- nvinfo : EIATTR_REGCOUNT
	.align		4
.L_40:
        /*0018*/ 	.byte	0x04, 0x2f
        /*001a*/ 	.short	(.L_42 - .L_41)
	.align		4
.L_41:
        /*001c*/ 	.word	index@(_Z15_set_input_testi)
        /*0020*/ 	.word	0x0000000c


	//----- nvinfo : EIATTR_FRAME_SIZE
	.align		4
.L_42:
        /*0024*/ 	.byte	0x04, 0x11
        /*0026*/ 	.short	(.L_44 - .L_43)
	.align		4
.L_43:
        /*0028*/ 	.word	index@(_Z15_set_input_testi)
        /*002c*/ 	.word	0x00000000


	//----- nvinfo : EIATTR_REGCOUNT
	.align		4
.L_44:
        /*0030*/ 	.byte	0x04, 0x2f
        /*0032*/ 	.short	(.L_46 - .L_45)
	.align		4
.L_45:
        /*0034*/ 	.word	index@(_Z10_input_fc1v)
        /*0038*/ 	.word	0x00000020


	//----- nvinfo : EIATTR_FRAME_SIZE
	.align		4
.L_46:
        /*003c*/ 	.byte	0x04, 0x11
        /*003e*/ 	.short	(.L_48 - .L_47)
	.align		4
.L_47:
        /*0040*/ 	.word	index@($__internal_5_$__cuda_sm20_rcp_rn_f32_slowpath)
        /*0044*/ 	.word	0x00000000


	//----- nvinfo : EIATTR_FRAME_SIZE
	.align		4
.L_48:
        /*0048*/ 	.byte	0x04, 0x11
        /*004a*/ 	.short	(.L_50 - .L_49)
	.align		4
.L_49:
        /*004c*/ 	.word	index@(_Z10_input_fc1v)
        /*0050*/ 	.word	0x00000000


	//----- nvinfo : EIATTR_REGCOUNT
	.align		4
.L_50:
        /*0054*/ 	.byte	0x04, 0x2f
        /*0056*/ 	.short	(.L_52 - .L_51)
	.align		4
.L_51:
        /*0058*/ 	.word	index@(_Z8_fc1_fc2v)
        /*005c*/ 	.word	0x00000010


	//----- nvinfo : EIATTR_FRAME_SIZE
	.align		4
.L_52:
        /*0060*/ 	.byte	0x04, 0x11
        /*0062*/ 	.short	(.L_54 - .L_53)
	.align		4
.L_53:
        /*0064*/ 	.word	index@($__internal_4_$__cuda_sm20_rcp_rn_f32_slowpath)
        /*0068*/ 	.word	0x00000000


	//----- nvinfo : EIATTR_FRAME_SIZE
	.align		4
.L_54:
        /*006c*/ 	.byte	0x04, 0x11
        /*006e*/ 	.short	(.L_56 - .L_55)
	.align		4
.L_55:
        /*0070*/ 	.word	index@(_Z8_fc1_fc2v)
        /*0074*/ 	.word	0x00000000


	//----- nvinfo : EIATTR_REGCOUNT
	.align		4
.L_56:
        /*0078*/ 	.byte	0x04, 0x2f
        /*007a*/ 	.short	(.L_58 - .L_57)
	.align		4
.L_57:
        /*007c*/ 	.word	index@(_Z17_set_answer_traini)
        /*0080*/ 	.word	0x0000000e


	//----- nvinfo : EIATTR_FRAME_SIZE
	.align		4
.L_58:
        /*0084*/ 	.byte	0x04, 0x11
        /*0086*/ 	.short	(.L_60 - .L_59)
	.align		4
.L_59:
        /*0088*/ 	.word	index@(_Z17_set_answer_traini)
        /*008c*/ 	.word	0x00000000


	//----- nvinfo : EIATTR_REGCOUNT
	.align		4
.L_60:
        /*0090*/ 	.byte	0x04, 0x2f
        /*0092*/ 	.short	(.L_62 - .L_61)
	.align		4
.L_61:
        /*0094*/ 	.word	index@(_Z16_set_answer_testi)
        /*0098*/ 	.word	0x0000000e


	//----- nvinfo : EIATTR_FRAME_SIZE
	.align		4
.L_62:
        /*009c*/ 	.byte	0x04, 0x11
        /*009e*/ 	.short	(.L_64 - .L_63)
	.align		4
.L_63:
        /*00a0*/ 	.word	index@(_Z16_set_answer_testi)
        /*00a4*/ 	.word	0x00000000


	//----- nvinfo : EIATTR_REGCOUNT
	.align		4
.L_64:
        /*00a8*/ 	.byte	0x04, 0x2f
        /*00aa*/ 	.short	(.L_66 - .L_65)
	.align		4
.L_65:
        /*00ac*/ 	.word	index@(_Z23_check_answer_get_errorv)
        /*00b0*/ 	.word	0x0000001e


	//----- nvinfo : EIATTR_FRAME_SIZE
	.align		4
.L_66:
        /*00b4*/ 	.byte	0x04, 0x11
        /*00b6*/ 	.short	(.L_68 - .L_67)
	.align		4
.L_67:
        /*00b8*/ 	.word	index@(_Z23_check_answer_get_errorv)
        /*00bc*/ 	.word	0x00000000


	//----- nvinfo : EIATTR_REGCOUNT
	.align		4
.L_68:
        /*00c0*/ 	.byte	0x04, 0x2f
        /*00c2*/ 	.short	(.L_70 - .L_69)
	.align		4
.L_69:
        /*00c4*/ 	.word	index@(_Z13_update_fc2_bv)
        /*00c8*/ 	.word	0x00000012


	//----- nvinfo : EIATTR_FRAME_SIZE
	.align		4
.L_70:
        /*00cc*/ 	.byte	0x04, 0x11
        /*00ce*/ 	.short	(.L_72 - .L_71)
	.align		4
.L_71:
        /*00d0*/ 	.word	index@(_Z13_update_fc2_bv)
        /*00d4*/ 	.word	0x00000000


	//----- nvinfo : EIATTR_REGCOUNT
	.align		4
.L_72:
        /*00d8*/ 	.byte	0x04, 0x2f
        /*00da*/ 	.short	(.L_74 - .L_73)
	.align		4
.L_73:
        /*00dc*/ 	.word	index@(_Z13_update_fc2_wv)
        /*00e0*/ 	.word	0x0000000e


	//----- nvinfo : EIATTR_FRAME_SIZE
	.align		4
.L_74:
        /*00e4*/ 	.byte	0x04, 0x11
        /*00e6*/ 	.short	(.L_76 - .L_75)
	.align		4
.L_75:
        /*00e8*/ 	.word	index@(_Z13_update_fc2_wv)
        /*00ec*/ 	.word	0x00000000


	//----- nvinfo : EIATTR_REGCOUNT
	.align		4
.L_76:
        /*00f0*/ 	.byte	0x04, 0x2f
        /*00f2*/ 	.short	(.L_78 - .L_77)
	.align		4
.L_77:
        /*00f4*/ 	.word	index@(_Z13_update_fc1_bv)
        /*00f8*/ 	.word	0x00000020


	//----- nvinfo : EIATTR_FRAME_SIZE
	.align		4
.L_78:
        /*00fc*/ 	.byte	0x04, 0x11
        /*00fe*/ 	.short	(.L_80 - .L_79)
	.align		4
.L_79:
        /*0100*/ 	.word	index@(_Z13_update_fc1_bv)
        /*0104*/ 	.word	0x00000000


	//----- nvinfo : EIATTR_REGCOUNT
	.align		4
.L_80:
        /*0108*/ 	.byte	0x04, 0x2f
        /*010a*/ 	.short	(.L_82 - .L_81)
	.align		4
.L_81:
        /*010c*/ 	.word	index@(_Z13_update_fc1_wv)
        /*0110*/ 	.word	0x00000010


	//----- nvinfo : EIATTR_FRAME_SIZE
	.align		4
.L_82:
        /*0114*/ 	.byte	0x04, 0x11
        /*0116*/ 	.short	(.L_84 - .L_83)
	.align		4
.L_83:
        /*0118*/ 	.word	index@(_Z13_update_fc1_wv)
        /*011c*/ 	.word	0x00000000


	//----- nvinfo : EIATTR_REGCOUNT
	.align		4
.L_84:
        /*0120*/ 	.byte	0x04, 0x2f
        /*0122*/ 	.short	(.L_86 - .L_85)
	.align		4
.L_85:
        /*0124*/ 	.word	index@(_Z12assign_fc2_bv)
        /*0128*/ 	.word	0x00000012


	//----- nvinfo : EIATTR_FRAME_SIZE
	.align		4
.L_86:
        /*012c*/ 	.byte	0x04, 0x11
        /*012e*/ 	.short	(.L_88 - .L_87)
	.align		4
.L_87:
        /*0130*/ 	.word	index@($__internal_3_$__cuda_sm3x_div_rn_noftz_f32_slowpath)
        /*0134*/ 	.word	0x00000000


	//----- nvinfo : EIATTR_FRAME_SIZE
	.align		4
.L_88:
        /*0138*/ 	.byte	0x04, 0x11
        /*013a*/ 	.short	(.L_90 - .L_89)
	.align		4
.L_89:
        /*013c*/ 	.word	index@(_Z12assign_fc2_bv)
        /*0140*/ 	.word	0x00000000


	//----- nvinfo : EIATTR_REGCOUNT
	.align		4
.L_90:
        /*0144*/ 	.byte	0x04, 0x2f
        /*0146*/ 	.short	(.L_92 - .L_91)
	.align		4
.L_91:
        /*0148*/ 	.word	index@(_Z12assign_fc2_wv)
        /*014c*/ 	.word	0x00000012


	//----- nvinfo : EIATTR_FRAME_SIZE
	.align		4
.L_92:
        /*0150*/ 	.byte	0x04, 0x11
        /*0152*/ 	.short	(.L_94 - .L_93)
	.align		4
.L_93:
        /*0154*/ 	.word	index@($__internal_2_$__cuda_sm3x_div_rn_noftz_f32_slowpath)
        /*0158*/ 	.word	0x00000000


	//----- nvinfo : EIATTR_FRAME_SIZE
	.align		4
.L_94:
        /*015c*/ 	.byte	0x04, 0x11
        /*015e*/ 	.short	(.L_96 - .L_95)
	.align		4
.L_95:
        /*0160*/ 	.word	index@(_Z12assign_fc2_wv)
        /*0164*/ 	.word	0x00000000


	//----- nvinfo : EIATTR_REGCOUNT
	.align		4
.L_96:
        /*0168*/ 	.byte	0x04, 0x2f
        /*016a*/ 	.short	(.L_98 - .L_97)
	.align		4
.L_97:
        /*016c*/ 	.word	index@(_Z12assign_fc1_bv)
        /*0170*/ 	.word	0x00000012


	//----- nvinfo : EIATTR_FRAME_SIZE
	.align		4
.L_98:
        /*0174*/ 	.byte	0x04, 0x11
        /*0176*/ 	.short	(.L_100 - .L_99)
	.align		4
.L_99:
        /*0178*/ 	.word	index@($__internal_1_$__cuda_sm3x_div_rn_noftz_f32_slowpath)
        /*017c*/ 	.word	0x00000000


	//----- nvinfo : EIATTR_FRAME_SIZE
	.align		4
.L_100:
        /*0180*/ 	.byte	0x04, 0x11
        /*0182*/ 	.short	(.L_102 - .L_101)
	.align		4
.L_101:
        /*0184*/ 	.word	index@(_Z12assign_fc1_bv)
        /*0188*/ 	.word	0x00000000


	//----- nvinfo : EIATTR_REGCOUNT
	.align		4
.L_102:
        /*018c*/ 	.byte	0x04, 0x2f
        /*018e*/ 	.short	(.L_104 - .L_103)
	.align		4
.L_103:
        /*0190*/ 	.word	index@(_Z12assign_fc1_wv)
        /*0194*/ 	.word	0x00000014


	//----- nvinfo : EIATTR_FRAME_SIZE
	.align		4
.L_104:
        /*0198*/ 	.byte	0x04, 0x11
        /*019a*/ 	.short	(.L_106 - .L_105)
	.align		4
.L_105:
        /*019c*/ 	.word	index@($__internal_0_$__cuda_sm3x_div_rn_noftz_f32_slowpath)
        /*01a0*/ 	.word	0x00000000


	//----- nvinfo : EIATTR_FRAME_SIZE
	.align		4
.L_106:
        /*01a4*/ 	.byte	0x04, 0x11
        /*01a6*/ 	.short	(.L_108 - .L_107)
	.align		4
.L_107:
        /*01a8*/ 	.word	index@(_Z12assign_fc1_wv)
        /*01ac*/ 	.word	0x00000000


	//----- nvinfo : EIATTR_REGCOUNT
	.align		4
.L_108:
        /*01b0*/ 	.byte	0x04, 0x2f
        /*01b2*/ 	.short	(.L_110 - .L_109)
	.align		4
.L_109:
        /*01b4*/ 	.word	index@(_Z5_testv)
        /*01b8*/ 	.word	0x0000000c


	//----- nvinfo : EIATTR_FRAME_SIZE
	.align		4
.L_110:
        /*01bc*/ 	.byte	0x04, 0x11
        /*01be*/ 	.short	(.L_112 - .L_111)
	.align		4
.L_111:
        /*01c0*/ 	.word	index@(_Z5_testv)
        /*01c4*/ 	.word	0x00000000


	//----- nvinfo : EIATTR_MIN_STACK_SIZE
	.align		4
.L_112:
        /*01c8*/ 	.byte	0x04, 0x12
        /*01ca*/ 	.short	(.L_114 - .L_113)
	.align		4
.L_113:
        /*01cc*/ 	.word	index@(_Z5_testv)
        /*01d0*/ 	.word	0x00000000


	//----- nvinfo : EIATTR_MIN_STACK_SIZE
	.align		4
.L_114:
        /*01d4*/ 	.byte	0x04, 0x12
        /*01d6*/ 	.short	(.L_116 - .L_115)
	.align		4
.L_115:
        /*01d8*/ 	.word	index@(_Z12assign_fc1_wv)
        /*01dc*/ 	.word	0x00000000


	//----- nvinfo : EIATTR_MIN_STACK_SIZE
	.align		4
.L_116:
        /*01e0*/ 	.byte	0x04, 0x12
        /*01e2*/ 	.short	(.L_118 - .L_117)
	.align		4
.L_117:
        /*01e4*/ 	.word	index@(_Z12assign_fc1_bv)
        /*01e8*/ 	.word	0x00000000


	//----- nvinfo : EIATTR_MIN_STACK_SIZE
	.align		4
.L_118:
        /*01ec*/ 	.byte	0x04, 0x12
        /*01ee*/ 	.short	(.L_120 - .L_119)
	.align		4
.L_119:
        /*01f0*/ 	.word	index@(_Z12assign_fc2_wv)
        /*01f4*/ 	.word	0x00000000


	//----- nvinfo : EIATTR_MIN_STACK_SIZE
	.align		4
.L_120:
        /*01f8*/ 	.byte	0x04, 0x12
        /*01fa*/ 	.short	(.L_122 - .L_121)
	.align		4
.L_121:
        /*01fc*/ 	.word	index@(_Z12assign_fc2_bv)
        /*0200*/ 	.word	0x00000000


	//----- nvinfo : EIATTR_MIN_STACK_SIZE
	.align		4
.L_122:
        /*0204*/ 	.byte	0x04, 0x12
        /*0206*/ 	.short	(.L_124 - .L_123)
	.align		4
.L_123:
        /*0208*/ 	.word	index@(_Z13_update_fc1_wv)
        /*020c*/ 	.word	0x00000000


	//----- nvinfo : EIATTR_MIN_STACK_SIZE
	.align		4
.L_124:
        /*0210*/ 	.byte	0x04, 0x12
        /*0212*/ 	.short	(.L_126 - .L_125)
	.align		4
.L_125:
        /*0214*/ 	.word	index@(_Z13_update_fc1_bv)
        /*0218*/ 	.word	0x00000000


	//----- nvinfo : EIATTR_MIN_STACK_SIZE
	.align		4
.L_126:
        /*021c*/ 	.byte	0x04, 0x12
        /*021e*/ 	.short	(.L_128 - .L_127)
	.align		4
.L_127:
        /*0220*/ 	.word	index@(_Z13_update_fc2_wv)
        /*0224*/ 	.word	0x00000000


	//----- nvinfo : EIATTR_MIN_STACK_SIZE
	.align		4
.L_128:
        /*0228*/ 	.byte	0x04, 0x12
        /*022a*/ 	.short	(.L_130 - .L_129)
	.align		4
.L_129:
        /*022c*/ 	.word	index@(_Z13_update_fc2_bv)
        /*0230*/ 	.word	0x00000000


	//----- nvinfo : EIATTR_MIN_STACK_SIZE
	.align		4
.L_130:
        /*0234*/ 	.byte	0x04, 0x12
        /*0236*/ 	.short	(.L_132 - .L_131)
	.align		4
.L_131:
        /*0238*/ 	.word	index@(_Z23_check_answer_get_errorv)
        /*023c*/ 	.word	0x00000000


	//----- nvinfo : EIATTR_MIN_STACK_SIZE
	.align		4
.L_132:
        /*0240*/ 	.byte	0x04, 0x12
        /*0242*/ 	.short	(.L_134 - .L_133)
	.align		4
.L_133:
        /*0244*/ 	.word	index@(_Z16_set_answer_testi)
        /*0248*/ 	.word	0x00000000


	//----- nvinfo : EIATTR_MIN_STACK_SIZE
	.align		4
.L_134:
        /*024c*/ 	.byte	0x04, 0x12
        /*024e*/ 	.short	(.L_136 - .L_135)
	.align		4
.L_135:
        /*0250*/ 	.word	index@(_Z17_set_answer_traini)
        /*0254*/ 	.word	0x00000000


	//----- nvinfo : EIATTR_MIN_STACK_SIZE
	.align		4
.L_136:
        /*0258*/ 	.byte	0x04, 0x12
        /*025a*/ 	.short	(.L_138 - .L_137)
	.align		4
.L_137:
        /*025c*/ 	.word	index@(_Z8_fc1_fc2v)
        /*0260*/ 	.word	0x00000000


	//----- nvinfo : EIATTR_MIN_STACK_SIZE
	.align		4
.L_138:
        /*0264*/ 	.byte	0x04, 0x12
        /*0266*/ 	.short	(.L_140 - .L_139)
	.align		4
.L_139:
        /*0268*/ 	.word	index@(_Z10_input_fc1v)
        /*026c*/ 	.word	0x00000000


	//----- nvinfo : EIATTR_MIN_STACK_SIZE
	.align		4
.L_140:
        /*0270*/ 	.byte	0x04, 0x12
        /*0272*/ 	.short	(.L_142 - .L_141)
	.align		4
.L_141:
        /*0274*/ 	.word	index@(_Z15_set_input_testi)
        /*0278*/ 	.word	0x00000000


	//----- nvinfo : EIATTR_MIN_STACK_SIZE
	.align		4
.L_142:
        /*027c*/ 	.byte	0x04, 0x12
        /*027e*/ 	.short	(.L_144 - .L_143)
	.align		4
.L_143:
        /*0280*/ 	.word	index@(_Z16_set_input_traini)
        /*0284*/ 	.word	0x00000000
.L_144:


//--------------------- .nv.compat                --------------------------
	.section	.nv.compat,"",@"SHT_CUDA_COMPAT_INFO"
	.align	4
        /*0000*/ 	.byte	0x02, 0x09, 0x00, 0x00, 0x02, 0x02, 0x01, 0x00, 0x02, 0x05, 0x05, 0x00, 0x03, 0x07, 0x01, 0x01
        /*0010*/ 	.byte	0x02, 0x03, 0x00, 0x00, 0x02, 0x06, 0x01, 0x00, 0x04, 0x0b, 0x08, 0x00, 0x01, 0x00, 0x00, 0x00
        /*0020*/ 	.byte	0x00, 0x00, 0x00, 0x00


//--------------------- .nv.info._Z5_testv        --------------------------
	.section	.nv.info._Z5_testv,"",@"SHT_CUDA_INFO"
	.sectionflags	@""
	.align	4


	//----- nvinfo : EIATTR_CUDA_API_VERSION
	.align		4
        /*0000*/ 	.byte	0x04, 0x37
        /*0002*/ 	.short	(.L_146 - .L_145)
.L_145:
        /*0004*/ 	.word	0x00000082


	//----- nvinfo : EIATTR_SPARSE_MMA_MASK
	.align		4
.L_146:
        /*0008*/ 	.byte	0x03, 0x50
        /*000a*/ 	.short	0x0000


	//----- nvinfo : EIATTR_MAXREG_COUNT
	.align		4
        /*000c*/ 	.byte	0x03, 0x1b
        /*000e*/ 	.short	0x00ff


	//----- nvinfo : EIATTR_MERCURY_ISA_VERSION
	.align		4
        /*0010*/ 	.byte	0x03, 0x5f
        /*0012*/ 	.short	0x0101


	//----- nvinfo : EIATTR_VRC_CTA_INIT_COUNT
	.align		4
        /*0014*/ 	.byte	0x02, 0x4a
	.zero		1
	.zero		1


	//----- nvinfo : EIATTR_EXIT_INSTR_OFFSETS
	.align		4
        /*0018*/ 	.byte	0x04, 0x1c
        /*001a*/ 	.short	(.L_148 - .L_147)


	//   ....[0]....
.L_147:
        /*001c*/ 	.word	0x000000e0


	//----- nvinfo : EIATTR_SW_WAR
	.align		4
.L_148:
        /*0020*/ 	.byte	0x04, 0x36
        /*0022*/ 	.short	(.L_150 - .L_149)
.L_149:
        /*0024*/ 	.word	0x00000008
.L_150:


//--------------------- .nv.info._Z12assign_fc1_wv --------------------------
	.section	.nv.info._Z12assign_fc1_wv,"",@"SHT_CUDA_INFO"
	.sectionflags	@""
	.align	4


	//----- nvinfo : EIATTR_CUDA_API_VERSION
	.align		4
        /*0000*/ 	.byte	0x04, 0x37
        /*0002*/ 	.short	(.L_152 - .L_151)
.L_151:
        /*0004*/ 	.word	0x00000082


	//----- nvinfo : EIATTR_SPARSE_MMA_MASK
	.align		4
.L_152:
        /*0008*/ 	.byte	0x03, 0x50
        /*000a*/ 	.short	0x0000


	//----- nvinfo : EIATTR_MAXREG_COUNT
	.align		4
        /*000c*/ 	.byte	0x03, 0x1b
        /*000e*/ 	.short	0x00ff


	//----- nvinfo : EIATTR_MERCURY_ISA_VERSION
	.align		4
        /*0010*/ 	.byte	0x03, 0x5f
        /*0012*/ 	.short	0x0101


	//----- nvinfo : EIATTR_VRC_CTA_INIT_COUNT
	.align		4
        /*0014*/ 	.byte	0x02, 0x4a
	.zero		1
	.zero		1


	//----- nvinfo : EIATTR_EXIT_INSTR_OFFSETS
	.align		4
        /*0018*/ 	.byte	0x04, 0x1c
        /*001a*/ 	.short	(.L_154 - .L_153)


	//   ....[0]....
.L_153:
        /*001c*/ 	.word	0x00000270


	//----- nvinfo : EIATTR_CRS_STACK_SIZE
	.align		4
.L_154:
        /*0020*/ 	.byte	0x04, 0x1e
        /*0022*/ 	.short	(.L_156 - .L_155)
.L_155:
        /*0024*/ 	.word	0x00000000


	//----- nvinfo : EIATTR_SW_WAR
	.align		4
.L_156:
        /*0028*/ 	.byte	0x04, 0x36
        /*002a*/ 	.short	(.L_158 - .L_157)
.L_157:
        /*002c*/ 	.word	0x00000008
.L_158:


//--------------------- .nv.info._Z12assign_fc1_bv --------------------------
	.section	.nv.info._Z12assign_fc1_bv,"",@"SHT_CUDA_INFO"
	.sectionflags	@""
	.align	4


	//----- nvinfo : EIATTR_CUDA_API_VERSION
	.align		4
        /*0000*/ 	.byte	0x04, 0x37
        /*0002*/ 	.short	(.L_160 - .L_159)
.L_159:
        /*0004*/ 	.word	0x00000082


	//----- nvinfo : EIATTR_SPARSE_MMA_MASK
	.align		4
.L_160:
        /*0008*/ 	.byte	0x03, 0x50
        /*000a*/ 	.short	0x0000


	//----- nvinfo : EIATTR_MAXREG_COUNT
	.align		4
        /*000c*/ 	.byte	0x03, 0x1b
        /*000e*/ 	.short	0x00ff


	//----- nvinfo : EIATTR_MERCURY_ISA_VERSION
	.align		4
        /*0010*/ 	.byte	0x03, 0x5f
        /*0012*/ 	.short	0x0101


	//----- nvinfo : EIATTR_VRC_CTA_INIT_COUNT
	.align		4
        /*0014*/ 	.byte	0x02, 0x4a
	.zero		1
	.zero		1


	//----- nvinfo : EIATTR_EXIT_INSTR_OFFSETS
	.align		4
        /*0018*/ 	.byte	0x04, 0x1c
        /*001a*/ 	.short	(.L_162 - .L_161)


	//   ....[0]....
.L_161:
        /*001c*/ 	.word	0x00000060


	//   ....[1]....
        /*0020*/ 	.word	0x00000200


	//----- nvinfo : EIATTR_CRS_STACK_SIZE
	.align		4
.L_162:
        /*0024*/ 	.byte	0x04, 0x1e
        /*0026*/ 	.short	(.L_164 - .L_163)
.L_163:
        /*0028*/ 	.word	0x00000000


	//----- nvinfo : EIATTR_SW_WAR
	.align		4
.L_164:
        /*002c*/ 	.byte	0x04, 0x36
        /*002e*/ 	.short	(.L_166 - .L_165)
.L_165:
        /*0030*/ 	.word	0x00000008
.L_166:


//--------------------- .nv.info._Z12assign_fc2_wv --------------------------
	.section	.nv.info._Z12assign_fc2_wv,"",@"SHT_CUDA_INFO"
	.sectionflags	@""
	.align	4


	//----- nvinfo : EIATTR_CUDA_API_VERSION
	.align		4
        /*0000*/ 	.byte	0x04, 0x37
        /*0002*/ 	.short	(.L_168 - .L_167)
.L_167:
        /*0004*/ 	.word	0x00000082


	//----- nvinfo : EIATTR_SPARSE_MMA_MASK
	.align		4
.L_168:
        /*0008*/ 	.byte	0x03, 0x50
        /*000a*/ 	.short	0x0000


	//----- nvinfo : EIATTR_MAXREG_COUNT
	.align		4
        /*000c*/ 	.byte	0x03, 0x1b
        /*000e*/ 	.short	0x00ff


	//----- nvinfo : EIATTR_MERCURY_ISA_VERSION
	.align		4
        /*0010*/ 	.byte	0x03, 0x5f
        /*0012*/ 	.short	0x0101


	//----- nvinfo : EIATTR_VRC_CTA_INIT_COUNT
	.align		4
        /*0014*/ 	.byte	0x02, 0x4a
	.zero		1
	.zero		1


	//----- nvinfo : EIATTR_EXIT_INSTR_OFFSETS
	.align		4
        /*0018*/ 	.byte	0x04, 0x1c
        /*001a*/ 	.short	(.L_170 - .L_169)


	//   ....[0]....
.L_169:
        /*001c*/ 	.word	0x000000b0


	//   ....[1]....
        /*0020*/ 	.word	0x00000270


	//----- nvinfo : EIATTR_CRS_STACK_SIZE
	.align		4
.L_170:
        /*0024*/ 	.byte	0x04, 0x1e
        /*0026*/ 	.short	(.L_172 - .L_171)
.L_171:
        /*0028*/ 	.word	0x00000000


	//----- nvinfo : EIATTR_SW_WAR
	.align		4
.L_172:
        /*002c*/ 	.byte	0x04, 0x36
        /*002e*/ 	.short	(.L_174 - .L_173)
.L_173:
        /*0030*/ 	.word	0x00000008
.L_174:


//--------------------- .nv.info._Z12assign_fc2_bv --------------------------
	.section	.nv.info._Z12assign_fc2_bv,"",@"SHT_CUDA_INFO"
	.sectionflags	@""
	.align	4


	//----- nvinfo : EIATTR_CUDA_API_VERSION
	.align		4
        /*0000*/ 	.byte	0x04, 0x37
        /*0002*/ 	.short	(.L_176 - .L_175)
.L_175:
        /*0004*/ 	.word	0x00000082


	//----- nvinfo : EIATTR_SPARSE_MMA_MASK
	.align		4
.L_176:
        /*0008*/ 	.byte	0x03, 0x50
        /*000a*/ 	.short	0x0000


	//----- nvinfo : EIATTR_MAXREG_COUNT
	.align		4
        /*000c*/ 	.byte	0x03, 0x1b
        /*000e*/ 	.short	0x00ff


	//----- nvinfo : EIATTR_MERCURY_ISA_VERSION
	.align		4
        /*0010*/ 	.byte	0x03, 0x5f
        /*0012*/ 	.short	0x0101


	//----- nvinfo : EIATTR_VRC_CTA_INIT_COUNT
	.align		4
        /*0014*/ 	.byte	0x02, 0x4a
	.zero		1
	.zero		1


	//----- nvinfo : EIATTR_EXIT_INSTR_OFFSETS
	.align		4
        /*0018*/ 	.byte	0x04, 0x1c
        /*001a*/ 	.short	(.L_178 - .L_177)


	//   ....[0]....
.L_177:
        /*001c*/ 	.word	0x00000060


	//   ....[1]....
        /*0020*/ 	.word	0x00000200


	//----- nvinfo : EIATTR_CRS_STACK_SIZE
	.align		4
.L_178:
        /*0024*/ 	.byte	0x04, 0x1e
        /*0026*/ 	.short	(.L_180 - .L_179)
.L_179:
        /*0028*/ 	.word	0x00000000


	//----- nvinfo : EIATTR_SW_WAR
	.align		4
.L_180:
        /*002c*/ 	.byte	0x04, 0x36
        /*002e*/ 	.short	(.L_182 - .L_181)
.L_181:
        /*0030*/ 	.word	0x00000008
.L_182:


//--------------------- .nv.info._Z13_update_fc1_wv --------------------------
	.section	.nv.info._Z13_update_fc1_wv,"",@"SHT_CUDA_INFO"
	.sectionflags	@""
	.align	4


	//----- nvinfo : EIATTR_CUDA_API_VERSION
	.align		4
        /*0000*/ 	.byte	0x04, 0x37
        /*0002*/ 	.short	(.L_184 - .L_183)
.L_183:
        /*0004*/ 	.word	0x00000082


	//----- nvinfo : EIATTR_SPARSE_MMA_MASK
	.align		4
.L_184:
        /*0008*/ 	.byte	0x03, 0x50
        /*000a*/ 	.short	0x0000


	//----- nvinfo : EIATTR_MAXREG_COUNT
	.align		4
        /*000c*/ 	.byte	0x03, 0x1b
        /*000e*/ 	.short	0x00ff


	//----- nvinfo : EIATTR_MERCURY_ISA_VERSION
	.align		4
        /*0010*/ 	.byte	0x03, 0x5f
        /*0012*/ 	.short	0x0101


	//----- nvinfo : EIATTR_VRC_CTA_INIT_COUNT
	.align		4
        /*0014*/ 	.byte	0x02, 0x4a
	.zero		1
	.zero		1


	//----- nvinfo : EIATTR_EXIT_INSTR_OFFSETS
	.align		4
        /*0018*/ 	.byte	0x04, 0x1c
        /*001a*/ 	.short	(.L_186 - .L_185)


	//   ....[0]....
.L_185:
        /*001c*/ 	.word	0x00000190


	//----- nvinfo : EIATTR_SW_WAR
	.align		4
.L_186:
        /*0020*/ 	.byte	0x04, 0x36
        /*0022*/ 	.short	(.L_188 - .L_187)
.L_187:
        /*0024*/ 	.word	0x00000008
.L_188:


//--------------------- .nv.info._Z13_update_fc1_bv --------------------------
	.section	.nv.info._Z13_update_fc1_bv,"",@"SHT_CUDA_INFO"
	.sectionflags	@""
	.align	4


	//----- nvinfo : EIATTR_CUDA_API_VERSION
	.align		4
        /*0000*/ 	.byte	0x04, 0x37
        /*0002*/ 	.short	(.L_190 - .L_189)
.L_189:
        /*0004*/ 	.word	0x00000082


	//----- nvinfo : EIATTR_SPARSE_MMA_MASK
	.align		4
.L_190:
        /*0008*/ 	.byte	0x03, 0x50
        /*000a*/ 	.short	0x0000


	//----- nvinfo : EIATTR_MAXREG_COUNT
	.align		4
        /*000c*/ 	.byte	0x03, 0x1b
        /*000e*/ 	.short	0x00ff


	//----- nvinfo : EIATTR_MERCURY_ISA_VERSION
	.align		4
        /*0010*/ 	.byte	0x03, 0x5f
        /*0012*/ 	.short	0x0101


	//----- nvinfo : EIATTR_VRC_CTA_INIT_COUNT
	.align		4
        /*0014*/ 	.byte	0x02, 0x4a
	.zero		1
	.zero		1


	//----- nvinfo : EIATTR_EXIT_INSTR_OFFSETS
	.align		4
        /*0018*/ 	.byte	0x04, 0x1c
        /*001a*/ 	.short	(.L_192 - .L_191)


	//   ....[0]....
.L_191:
        /*001c*/ 	.word	0x00000060


	//   ....[1]....
        /*0020*/ 	.word	0x000003a0


	//----- nvinfo : EIATTR_SW_WAR
	.align		4
.L_192:
        /*0024*/ 	.byte	0x04, 0x36
        /*0026*/ 	.short	(.L_194 - .L_193)
.L_193:
        /*0028*/ 	.word	0x00000008
.L_194:


//--------------------- .nv.info._Z13_update_fc2_wv --------------------------
	.section	.nv.info._Z13_update_fc2_wv,"",@"SHT_CUDA_INFO"
	.sectionflags	@""
	.align	4


	//----- nvinfo : EIATTR_CUDA_API_VERSION
	.align		4
        /*0000*/ 	.byte	0x04, 0x37
        /*0002*/ 	.short	(.L_196 - .L_195)
.L_195:
        /*0004*/ 	.word	0x00000082


	//----- nvinfo : EIATTR_SPARSE_MMA_MASK
	.align		4
.L_196:
        /*0008*/ 	.byte	0x03, 0x50
        /*000a*/ 	.short	0x0000


	//----- nvinfo : EIATTR_MAXREG_COUNT
	.align		4
        /*000c*/ 	.byte	0x03, 0x1b
        /*000e*/ 	.short	0x00ff


	//----- nvinfo : EIATTR_MERCURY_ISA_VERSION
	.align		4
        /*0010*/ 	.byte	0x03, 0x5f
        /*0012*/ 	.short	0x0101


	//----- nvinfo : EIATTR_VRC_CTA_INIT_COUNT
	.align		4
        /*0014*/ 	.byte	0x02, 0x4a
	.zero		1
	.zero		1


	//----- nvinfo : EIATTR_EXIT_INSTR_OFFSETS
	.align		4
        /*0018*/ 	.byte	0x04, 0x1c
        /*001a*/ 	.short	(.L_198 - .L_197)


	//   ....[0]....
.L_197:
        /*001c*/ 	.word	0x000000b0


	//   ....[1]....
        /*0020*/ 	.word	0x00000190


	//----- nvinfo : EIATTR_SW_WAR
	.align		4
.L_198:
        /*0024*/ 	.byte	0x04, 0x36
        /*0026*/ 	.short	(.L_200 - .L_199)
.L_199:
        /*0028*/ 	.word	0x00000008
.L_200:


//--------------------- .nv.info._Z13_update_fc2_bv --------------------------
	.section	.nv.info._Z13_update_fc2_bv,"",@"SHT_CUDA_INFO"
	.sectionflags	@""
	.align	4


	//----- nvinfo : EIATTR_CUDA_API_VERSION
	.align		4
        /*0000*/ 	.byte	0x04, 0x37
        /*0002*/ 	.short	(.L_202 - .L_201)
.L_201:
        /*0004*/ 	.word	0x00000082


	//----- nvinfo : EIATTR_SPARSE_MMA_MASK
	.align		4
.L_202:
        /*0008*/ 	.byte	0x03, 0x50
        /*000a*/ 	.short	0x0000


	//----- nvinfo : EIATTR_MAXREG_COUNT
	.align		4
        /*000c*/ 	.byte	0x03, 0x1b
        /*000e*/ 	.short	0x00ff


	//----- nvinfo : EIATTR_MERCURY_ISA_VERSION
	.align		4
        /*0010*/ 	.byte	0x03, 0x5f
        /*0012*/ 	.short	0x0101


	//----- nvinfo : EIATTR_VRC_CTA_INIT_COUNT
	.align		4
        /*0014*/ 	.byte	0x02, 0x4a
	.zero		1
	.zero		1


	//----- nvinfo : EIATTR_EXIT_INSTR_OFFSETS
	.align		4
        /*0018*/ 	.byte	0x04, 0x1c
        /*001a*/ 	.short	(.L_204 - .L_203)


	//   ....[0]....
.L_203:
        /*001c*/ 	.word	0x00000060


	//   ....[1]....
        /*0020*/ 	.word	0x000001e0


	//----- nvinfo : EIATTR_SW_WAR
	.align		4
.L_204:
        /*0024*/ 	.byte	0x04, 0x36
        /*0026*/ 	.short	(.L_206 - .L_205)
.L_205:
        /*0028*/ 	.word	0x00000008
.L_206:


//--------------------- .nv.info._Z23_check_answer_get_errorv --------------------------
	.section	.nv.info._Z23_check_answer_get_errorv,"",@"SHT_CUDA_INFO"
	.sectionflags	@""
	.align	4


	//----- nvinfo : EIATTR_CUDA_API_VERSION
	.align		4
        /*0000*/ 	.byte	0x04, 0x37
        /*0002*/ 	.short	(.L_208 - .L_207)
.L_207:
        /*0004*/ 	.word	0x00000082


	//----- nvinfo : EIATTR_SPARSE_MMA_MASK
	.align		4
.L_208:
        /*0008*/ 	.byte	0x03, 0x50
        /*000a*/ 	.short	0x0000


	//----- nvinfo : EIATTR_MAXREG_COUNT
	.align		4
        /*000c*/ 	.byte	0x03, 0x1b
        /*000e*/ 	.short	0x00ff


	//----- nvinfo : EIATTR_MERCURY_ISA_VERSION
	.align		4
        /*0010*/ 	.byte	0x03, 0x5f
        /*0012*/ 	.short	0x0101


	//----- nvinfo : EIATTR_VRC_CTA_INIT_COUNT
	.align		4
        /*0014*/ 	.byte	0x02, 0x4a
	.zero		1
	.zero		1


	//----- nvinfo : EIATTR_EXIT_INSTR_OFFSETS
	.align		4
        /*0018*/ 	.byte	0x04, 0x1c
        /*001a*/ 	.short	(.L_210 - .L_209)


	//   ....[0]....
.L_209:
        /*001c*/ 	.word	0x000008f0


	//----- nvinfo : EIATTR_SW_WAR
	.align		4
.L_210:
        /*0020*/ 	.byte	0x04, 0x36
        /*0022*/ 	.short	(.L_212 - .L_211)
.L_211:
        /*0024*/ 	.word	0x00000008
.L_212:


//--------------------- .nv.info._Z16_set_answer_testi --------------------------
	.section	.nv.info._Z16_set_answer_testi,"",@"SHT_CUDA_INFO"
	.sectionflags	@""
	.align	4


	//----- nvinfo : EIATTR_CUDA_API_VERSION
	.align		4
        /*0000*/ 	.byte	0x04, 0x37
        /*0002*/ 	.short	(.L_214 - .L_213)
.L_213:
        /*0004*/ 	.word	0x00000082


	//----- nvinfo : EIATTR_KPARAM_INFO
	.align		4
.L_214:
        /*0008*/ 	.byte	0x04, 0x17
        /*000a*/ 	.short	(.L_216 - .L_215)
.L_215:
        /*000c*/ 	.word	0x00000000
        /*0010*/ 	.short	0x0000
        /*0012*/ 	.short	0x0000
        /*0014*/ 	.byte	0x00, 0xf0, 0x11, 0x00


	//----- nvinfo : EIATTR_SPARSE_MMA_MASK
	.align		4
.L_216:
        /*0018*/ 	.byte	0x03, 0x50
        /*001a*/ 	.short	0x0000


	//----- nvinfo : EIATTR_MAXREG_COUNT
	.align		4
        /*001c*/ 	.byte	0x03, 0x1b
        /*001e*/ 	.short	0x00ff


	//----- nvinfo : EIATTR_MERCURY_ISA_VERSION
	.align		4
        /*0020*/ 	.byte	0x03, 0x5f
        /*0022*/ 	.short	0x0101


	//----- nvinfo : EIATTR_VRC_CTA_INIT_COUNT
	.align		4
        /*0024*/ 	.byte	0x02, 0x4a
	.zero		1
	.zero		1


	//----- nvinfo : EIATTR_EXIT_INSTR_OFFSETS
	.align		4
        /*0028*/ 	.byte	0x04, 0x1c
        /*002a*/ 	.short	(.L_218 - .L_217)


	//   ....[0]....
.L_217:
        /*002c*/ 	.word	0x00000060


	//   ....[1]....
        /*0030*/ 	.word	0x00000170


	//----- nvinfo : EIATTR_CBANK_PARAM_SIZE
	.align		4
.L_218:
        /*0034*/ 	.byte	0x03, 0x19
        /*0036*/ 	.short	0x0004


	//----- nvinfo : EIATTR_PARAM_CBANK
	.align		4
        /*0038*/ 	.byte	0x04, 0x0a
        /*003a*/ 	.short	(.L_220 - .L_219)
	.align		4
.L_219:
        /*003c*/ 	.word	index@(.nv.constant0._Z16_set_answer_testi)
        /*0040*/ 	.short	0x0380
        /*0042*/ 	.short	0x0004


	//----- nvinfo : EIATTR_SW_WAR
	.align		4
.L_220:
        /*0044*/ 	.byte	0x04, 0x36
        /*0046*/ 	.short	(.L_222 - .L_221)
.L_221:
        /*0048*/ 	.word	0x00000008
.L_222:


//--------------------- .nv.info._Z17_set_answer_traini --------------------------
	.section	.nv.info._Z17_set_answer_traini,"",@"SHT_CUDA_INFO"
	.sectionflags	@""
	.align	4


	//----- nvinfo : EIATTR_CUDA_API_VERSION
	.align		4
        /*0000*/ 	.byte	0x04, 0x37
        /*0002*/ 	.short	(.L_224 - .L_223)
.L_223:
        /*0004*/ 	.word	0x00000082


	//----- nvinfo : EIATTR_KPARAM_INFO
	.align		4
.L_224:
        /*0008*/ 	.byte	0x04, 0x17
        /*000a*/ 	.short	(.L_226 - .L_225)
.L_225:
        /*000c*/ 	.word	0x00000000
        /*0010*/ 	.short	0x0000
        /*0012*/ 	.short	0x0000
        /*0014*/ 	.byte	0x00, 0xf0, 0x11, 0x00


	//----- nvinfo : EIATTR_SPARSE_MMA_MASK
	.align		4
.L_226:
        /*0018*/ 	.byte	0x03, 0x50
        /*001a*/ 	.short	0x0000


	//----- nvinfo : EIATTR_MAXREG_COUNT
	.align		4
        /*001c*/ 	.byte	0x03, 0x1b
        /*001e*/ 	.short	0x00ff


	//----- nvinfo : EIATTR_MERCURY_ISA_VERSION
	.align		4
        /*0020*/ 	.byte	0x03, 0x5f
        /*0022*/ 	.short	0x0101


	//----- nvinfo : EIATTR_VRC_CTA_INIT_COUNT
	.align		4
        /*0024*/ 	.byte	0x02, 0x4a
	.zero		1
	.zero		1


	//----- nvinfo : EIATTR_EXIT_INSTR_OFFSETS
	.align		4
        /*0028*/ 	.byte	0x04, 0x1c
        /*002a*/ 	.short	(.L_228 - .L_227)


	//   ....[0]....
.L_227:
        /*002c*/ 	.word	0x00000060


	//   ....[1]....
        /*0030*/ 	.word	0x00000170


	//----- nvinfo : EIATTR_CBANK_PARAM_SIZE
	.align		4
.L_228:
        /*0034*/ 	.byte	0x03, 0x19
        /*0036*/ 	.short	0x0004


	//----- nvinfo : EIATTR_PARAM_CBANK
	.align		4
        /*0038*/ 	.byte	0x04, 0x0a
        /*003a*/ 	.short	(.L_230 - .L_229)
	.align		4
.L_229:
        /*003c*/ 	.word	index@(.nv.constant0._Z17_set_answer_traini)
        /*0040*/ 	.short	0x0380
        /*0042*/ 	.short	0x0004


	//----- nvinfo : EIATTR_SW_WAR
	.align		4
.L_230:
        /*0044*/ 	.byte	0x04, 0x36
        /*0046*/ 	.short	(.L_232 - .L_231)
.L_231:
        /*0048*/ 	.word	0x00000008
.L_232:


//--------------------- .nv.info._Z8_fc1_fc2v     --------------------------
	.section	.nv.info._Z8_fc1_fc2v,"",@"SHT_CUDA_INFO"
	.sectionflags	@""
	.align	4


	//----- nvinfo : EIATTR_CUDA_API_VERSION
	.align		4
        /*0000*/ 	.byte	0x04, 0x37
        /*0002*/ 	.short	(.L_234 - .L_233)
.L_233:
        /*0004*/ 	.word	0x00000082


	//----- nvinfo : EIATTR_SPARSE_MMA_MASK
	.align		4
.L_234:
        /*0008*/ 	.byte	0x03, 0x50
        /*000a*/ 	.short	0x0000


	//----- nvinfo : EIATTR_MAXREG_COUNT
	.align		4
        /*000c*/ 	.byte	0x03, 0x1b
        /*000e*/ 	.short	0x00ff


	//----- nvinfo : EIATTR_MERCURY_ISA_VERSION
	.align		4
        /*0010*/ 	.byte	0x03, 0x5f
        /*0012*/ 	.short	0x0101


	//----- nvinfo : EIATTR_VRC_CTA_INIT_COUNT
	.align		4
        /*0014*/ 	.byte	0x02, 0x4a
	.zero		1
	.zero		1


	//----- nvinfo : EIATTR_EXIT_INSTR_OFFSETS
	.align		4
        /*0018*/ 	.byte	0x04, 0x1c
        /*001a*/ 	.short	(.L_236 - .L_235)


	//   ....[0]....
.L_235:
        /*001c*/ 	.word	0x00000060


	//   ....[1]....
        /*0020*/ 	.word	0x00000320


	//----- nvinfo : EIATTR_CRS_STACK_SIZE
	.align		4
.L_236:
        /*0024*/ 	.byte	0x04, 0x1e
        /*0026*/ 	.short	(.L_238 - .L_237)
.L_237:
        /*0028*/ 	.word	0x00000000


	//----- nvinfo : EIATTR_SW_WAR
	.align		4
.L_238:
        /*002c*/ 	.byte	0x04, 0x36
        /*002e*/ 	.short	(.L_240 - .L_239)
.L_239:
        /*0030*/ 	.word	0x00000008
.L_240:


//--------------------- .nv.info._Z10_input_fc1v  --------------------------
	.section	.nv.info._Z10_input_fc1v,"",@"SHT_CUDA_INFO"
	.sectionflags	@""
	.align	4


	//----- nvinfo : EIATTR_CUDA_API_VERSION
	.align		4
        /*0000*/ 	.byte	0x04, 0x37
        /*0002*/ 	.short	(.L_242 - .L_241)
.L_241:
        /*0004*/ 	.word	0x00000082


	//----- nvinfo : EIATTR_SPARSE_MMA_MASK
	.align		4
.L_242:
        /*0008*/ 	.byte	0x03, 0x50
        /*000a*/ 	.short	0x0000


	//----- nvinfo : EIATTR_MAXREG_COUNT
	.align		4
        /*000c*/ 	.byte	0x03, 0x1b
        /*000e*/ 	.short	0x00ff


	//----- nvinfo : EIATTR_MERCURY_ISA_VERSION
	.align		4
        /*0010*/ 	.byte	0x03, 0x5f
        /*0012*/ 	.short	0x0101


	//----- nvinfo : EIATTR_VRC_CTA_INIT_COUNT
	.align		4
        /*0014*/ 	.byte	0x02, 0x4a
	.zero		1
	.zero		1


	//----- nvinfo : EIATTR_EXIT_INSTR_OFFSETS
	.align		4
        /*0018*/ 	.byte	0x04, 0x1c
        /*001a*/ 	.short	(.L_244 - .L_243)


	//   ....[0]....
.L_243:
        /*001c*/ 	.word	0x00000550


	//----- nvinfo : EIATTR_CRS_STACK_SIZE
	.align		4
.L_244:
        /*0020*/ 	.byte	0x04, 0x1e
        /*0022*/ 	.short	(.L_246 - .L_245)
.L_245:
        /*0024*/ 	.word	0x00000000


	//----- nvinfo : EIATTR_SW_WAR
	.align		4
.L_246:
        /*0028*/ 	.byte	0x04, 0x36
        /*002a*/ 	.short	(.L_248 - .L_247)
.L_247:
        /*002c*/ 	.word	0x00000008
.L_248:


//--------------------- .nv.info._Z15_set_input_testi --------------------------
	.section	.nv.info._Z15_set_input_testi,"",@"SHT_CUDA_INFO"
	.sectionflags	@""
	.align	4


	//----- nvinfo : EIATTR_CUDA_API_VERSION
	.align		4
        /*0000*/ 	.byte	0x04, 0x37
        /*0002*/ 	.short	(.L_250 - .L_249)
.L_249:
        /*0004*/ 	.word	0x00000082


	//----- nvinfo : EIATTR_KPARAM_INFO
	.align		4
.L_250:
        /*0008*/ 	.byte	0x04, 0x17
        /*000a*/ 	.short	(.L_252 - .L_251)
.L_251:
        /*000c*/ 	.word	0x00000000
        /*0010*/ 	.short	0x0000
        /*0012*/ 	.short	0x0000
        /*0014*/ 	.byte	0x00, 0xf0, 0x11, 0x00


	//----- nvinfo : EIATTR_SPARSE_MMA_MASK
	.align		4
.L_252:
        /*0018*/ 	.byte	0x03, 0x50
        /*001a*/ 	.short	0x0000


	//----- nvinfo : EIATTR_MAXREG_COUNT
	.align		4
        /*001c*/ 	.byte	0x03, 0x1b
        /*001e*/ 	.short	0x00ff


	//----- nvinfo : EIATTR_MERCURY_ISA_VERSION
	.align		4
        /*0020*/ 	.byte	0x03, 0x5f
        /*0022*/ 	.short	0x0101


	//----- nvinfo : EIATTR_VRC_CTA_INIT_COUNT
	.align		4
        /*0024*/ 	.byte	0x02, 0x4a
	.zero		1
	.zero		1


	//----- nvinfo : EIATTR_EXIT_INSTR_OFFSETS
	.align		4
        /*0028*/ 	.byte	0x04, 0x1c
        /*002a*/ 	.short	(.L_254 - .L_253)


	//   ....[0]....
.L_253:
        /*002c*/ 	.word	0x000000b0


	//   ....[1]....
        /*0030*/ 	.word	0x00000170


	//----- nvinfo : EIATTR_CBANK_PARAM_SIZE
	.align		4
.L_254:
        /*0034*/ 	.byte	0x03, 0x19
        /*0036*/ 	.short	0x0004


	//----- nvinfo : EIATTR_PARAM_CBANK
	.align		4
        /*0038*/ 	.byte	0x04, 0x0a
        /*003a*/ 	.short	(.L_256 - .L_255)
	.align		4
.L_255:
        /*003c*/ 	.word	index@(.nv.constant0._Z15_set_input_testi)
        /*0040*/ 	.short	0x0380
        /*0042*/ 	.short	0x0004


	//----- nvinfo : EIATTR_SW_WAR
	.align		4
.L_256:
        /*0044*/ 	.byte	0x04, 0x36
        /*0046*/ 	.short	(.L_258 - .L_257)
.L_257:
        /*0048*/ 	.word	0x00000008
.L_258:


//--------------------- .nv.info._Z16_set_input_traini --------------------------
	.section	.nv.info._Z16_set_input_traini,"",@"SHT_CUDA_INFO"
	.sectionflags	@""
	.align	4


	//----- nvinfo : EIATTR_CUDA_API_VERSION
	.align		4
        /*0000*/ 	.byte	0x04, 0x37
        /*0002*/ 	.short	(.L_260 - .L_259)
.L_259:
        /*0004*/ 	.word	0x00000082


	//----- nvinfo : EIATTR_KPARAM_INFO
	.align		4
.L_260:
        /*0008*/ 	.byte	0x04, 0x17
        /*000a*/ 	.short	(.L_262 - .L_261)
.L_261:
        /*000c*/ 	.word	0x00000000
        /*0010*/ 	.short	0x0000
        /*0012*/ 	.short	0x0000
        /*0014*/ 	.byte	0x00, 0xf0, 0x11, 0x00


	//----- nvinfo : EIATTR_SPARSE_MMA_MASK
	.align		4
.L_262:
        /*0018*/ 	.byte	0x03, 0x50
        /*001a*/ 	.short	0x0000


	//----- nvinfo : EIATTR_MAXREG_COUNT
	.align		4
        /*001c*/ 	.byte	0x03, 0x1b
        /*001e*/ 	.short	0x00ff


	//----- nvinfo : EIATTR_MERCURY_ISA_VERSION
	.align		4
        /*0020*/ 	.byte	0x03, 0x5f
        /*0022*/ 	.short	0x0101


	//----- nvinfo : EIATTR_VRC_CTA_INIT_COUNT
	.align		4
        /*0024*/ 	.byte	0x02, 0x4a
	.zero		1
	.zero		1


	//----- nvinfo : EIATTR_EXIT_INSTR_OFFSETS
	.align		4
        /*0028*/ 	.byte	0x04, 0x1c
        /*002a*/ 	.short	(.L_264 - .L_263)


	//   ....[0]....
.L_263:
        /*002c*/ 	.word	0x000000b0


	//   ....[1]....
        /*0030*/ 	.word	0x00000170


	//----- nvinfo : EIATTR_CBANK_PARAM_SIZE
	.align		4
.L_264:
        /*0034*/ 	.byte	0x03, 0x19
        /*0036*/ 	.short	0x0004


	//----- nvinfo : EIATTR_PARAM_CBANK
	.align		4
        /*0038*/ 	.byte	0x04, 0x0a
        /*003a*/ 	.short	(.L_266 - .L_265)
	.align		4
.L_265:
        /*003c*/ 	.word	index@(.nv.constant0._Z16_set_input_traini)
        /*0040*/ 	.short	0x0380
        /*0042*/ 	.short	0x0004


	//----- nvinfo : EIATTR_SW_WAR
	.align		4
.L_266:
        /*0044*/ 	.byte	0x04, 0x36
        /*0046*/ 	.short	(.L_268 - .L_267)
.L_267:
        /*0048*/ 	.word	0x00000008
.L_268:


//--------------------- .nv.callgraph             --------------------------
	.section	.nv.callgraph,"",@"SHT_CUDA_CALLGRAPH"
	.align	4
	.sectionentsize	8
	.align		4
        /*0000*/ 	.word	0x00000000
	.align		4
        /*0004*/ 	.word	0xffffffff
	.align		4
        /*0008*/ 	.word	0x00000000
	.align		4
        /*000c*/ 	.word	0xfffffffe
	.align		4
        /*0010*/ 	.word	0x00000000
	.align		4
        /*0014*/ 	.word	0xfffffffd
	.align		4
        /*0018*/ 	.word	0x00000000
	.align		4
        /*001c*/ 	.word	0xfffffffc


//--------------------- .nv.constant4             --------------------------
	.section	.nv.constant4,"a",@progbits
	.align	8
	.align		8
.nv.constant4:
        /*0000*/ 	.dword	precalc_xorwow_matrix
	.align		8
        /*0008*/ 	.dword	precalc_xorwow_offset_matrix
	.align		8
        /*0010*/ 	.dword	mrg32k3aM1
	.align		8
        /*0018*/ 	.dword	mrg32k3aM2
	.align		8
        /*0020*/ 	.dword	mrg32k3aM1SubSeq
	.align		8
        /*0028*/ 	.dword	mrg32k3aM2SubSeq
	.align		8
        /*0030*/ 	.dword	mrg32k3aM1Seq
	.align		8
        /*0038*/ 	.dword	mrg32k3aM2Seq
	.align		8
        /*0040*/ 	.dword	_correct_cnt
	.align		8
        /*0048*/ 	.dword	_avg_error
	.align		8
        /*0050*/ 	.dword	_train_image
	.align		8
        /*0058*/ 	.dword	_train_label
	.align		8
        /*0060*/ 	.dword	_test_image
	.align		8
        /*0068*/ 	.dword	_test_label
	.align		8
        /*0070*/ 	.dword	_fc1_b
	.align		8
        /*0078*/ 	.dword	_fc1_w
	.align		8
        /*0080*/ 	.dword	_fc2_b
	.align		8
        /*0088*/ 	.dword	_fc2_w
	.align		8
        /*0090*/ 	.dword	_input
	.align		8
        /*0098*/ 	.dword	_fc1_z
	.align		8
        /*00a0*/ 	.dword	_fc1_a
	.align		8
        /*00a8*/ 	.dword	_fc2_z
	.align		8
        /*00b0*/ 	.dword	_fc2_a
	.align		8
        /*00b8*/ 	.dword	_output
	.align		8
        /*00c0*/ 	.dword	_answer
	.align		8
        /*00c8*/ 	.dword	_fc1_db
	.align		8
        /*00d0*/ 	.dword	_fc1_dw
	.align		8
        /*00d8*/ 	.dword	_fc2_db
	.align		8
        /*00e0*/ 	.dword	_fc2_dw
	.align		8
        /*00e8*/ 	.dword	_C
	.align		8
        /*00f0*/ 	.dword	_fc2_delta
	.align		8
        /*00f8*/ 	.dword	_fc1_delta
	.align		8
        /*0100*/ 	.dword	tmp


//--------------------- .nv.constant3             --------------------------
	.section	.nv.constant3,"a",@progbits
	.align	8
.nv.constant3:
	.type		__cr_lgamma_table,@object
	.size		__cr_lgamma_table,(_alpha - __cr_lgamma_table)
__cr_lgamma_table:
        /*0000*/ 	.byte	0x00, 0x00, 0x00, 0x00, 0x00, 0x00, 0x00, 0x00, 0x00, 0x00, 0x00, 0x00, 0x00, 0x00, 0x00, 0x00
        /*0010*/ 	.byte	0xef, 0x39, 0xfa, 0xfe, 0x42, 0x2e, 0xe6, 0x3f, 0x02, 0x20, 0x2a, 0xfa, 0x0b, 0xab, 0xfc, 0x3f
        /*0020*/ 	.byte	0xf9, 0x2c, 0x92, 0x7c, 0xa7, 0x6c, 0x09, 0x40, 0xc9, 0x79, 0x44, 0x3c, 0x64, 0x26, 0x13, 0x40
        /*0030*/ 	.byte	0xca, 0x01, 0xcf, 0x3a, 0x27, 0x51, 0x1a, 0x40, 0x30, 0xcc, 0x2d, 0xf3, 0xe1, 0x0c, 0x21, 0x40
        /*0040*/ 	.byte	0x0d, 0xb7, 0xfc, 0x82, 0x8e, 0x35, 0x25, 0x40
	.type		_alpha,@object
	.size		_alpha,(_minibatch - _alpha)
_alpha:
	.zero		4
	.type		_minibatch,@object
	.size		_minibatch,(_epochs - _minibatch)
_minibatch:
	.zero		4
	.type		_epochs,@object
	.size		_epochs,(.L_11 - _epochs)
_epochs:
	.zero		4
.L_11:


//--------------------- .text._Z5_testv           --------------------------
	.section	.text._Z5_testv,"ax",@progbits
	.align	128
        .global         _Z5_testv
        .type           _Z5_testv,@function
        .size           _Z5_testv,(.L_x_86 - _Z5_testv)
        .other          _Z5_testv,@"STO_CUDA_ENTRY STV_DEFAULT"
_Z5_testv:
.text._Z5_testv:
[----:B------:R-:W-:Y:S08]  /*0000*/  LDC R1, c[0x0][0x37c] ;  /* 0x0000df00ff017b82 */ /* 0x000ff00000000800 */
[----:B------:R-:W0:Y:S01]  /*0010*/  LDC.64 R2, c[0x4][0x40] ;  /* 0x01001000ff027b82 */ /* 0x000e220000000a00 */
[----:B------:R-:W0:Y:S02]  /*0020*/  LDCU.64 UR4, c[0x0][0x358] ;  /* 0x00006b00ff0477ac */ /* 0x000e240008000a00 */
[----:B0-----:R-:W2:Y:S05]  /*0030*/  LDG.E R0, desc[UR4][R2.64] ;  /* 0x0000000402007981 */ /* 0x001eaa000c1e1900 */
[----:B------:R-:W0:Y:S01]  /*0040*/  LDC.64 R4, c[0x4][0x48] ;  /* 0x01001200ff047b82 */ /* 0x000e220000000a00 */
[----:B--2---:R-:W-:-:S05]  /*0050*/  IADD3 R9, PT, PT, R0, 0xa, RZ ;  /* 0x0000000a00097810 */ /* 0x004fca0007ffe0ff */
[----:B------:R-:W-:Y:S04]  /*0060*/  STG.E desc[UR4][R2.64], R9 ;  /* 0x0000000902007986 */ /* 0x000fe8000c101904 */
[----:B0-----:R-:W2:Y:S01]  /*0070*/  LDG.E R0, desc[UR4][R4.64] ;  /* 0x0000000404007981 */ /* 0x001ea2000c1e1900 */
[----:B------:R-:W-:Y:S01]  /*0080*/  UMOV UR6, 0x9999999a ;  /* 0x9999999a00067882 */ /* 0x000fe20000000000 */
[----:B------:R-:W-:Y:S01]  /*0090*/  UMOV UR7, 0x40305999 ;  /* 0x4030599900077882 */ /* 0x000fe20000000000 */
[----:B--2---:R-:W0:Y:S02]  /*00a0*/  F2F.F64.F32 R6, R0 ;  /* 0x0000000000067310 */ /* 0x004e240000201800 */
[----:B0-----:R-:W-:-:S10]  /*00b0*/  DADD R6, R6, UR6 ;  /* 0x0000000606067e29 */ /* 0x001fd40008000000 */
[----:B------:R-:W0:Y:S02]  /*00c0*/  F2F.F32.F64 R7, R6 ;  /* 0x0000000600077310 */ /* 0x000e240000301000 */
[----:B0-----:R-:W-:Y:S01]  /*00d0*/  STG.E desc[UR4][R4.64], R7 ;  /* 0x0000000704007986 */ /* 0x001fe2000c101904 */
[----:B------:R-:W-:Y:S05]  /*00e0*/  EXIT ;  /* 0x000000000000794d */ /* 0x000fea0003800000 */
.L_x_0:
[----:B------:R-:W-:-:S00]  /*00f0*/  BRA `(.L_x_0) ;  /* 0xfffffffc00fc7947 */ /* 0x000fc0000383ffff */
[----:B------:R-:W-:-:S00]  /*0100*/  NOP ;  /* 0x0000000000007918 */ /* 0x000fc00000000000 */
[----:B------:R-:W-:-:S00]  /*0110*/  NOP ;  /* 0x0000000000007918 */ /* 0x000fc00000000000 */
[----:B------:R-:W-:-:S00]  /*0120*/  NOP ;  /* 0x0000000000007918 */ /* 0x000fc00000000000 */
[----:B------:R-:W-:-:S00]  /*0130*/  NOP ;  /* 0x0000000000007918 */ /* 0x000fc00000000000 */
[----:B------:R-:W-:-:S00]  /*0140*/  NOP ;  /* 0x0000000000007918 */ /* 0x000fc00000000000 */
[----:B------:R-:W-:-:S00]  /*0150*/  NOP ;  /* 0x0000000000007918 */ /* 0x000fc00000000000 */
[----:B------:R-:W-:-:S00]  /*0160*/  NOP ;  /* 0x0000000000007918 */ /* 0x000fc00000000000 */
[----:B------:R-:W-:-:S00]  /*0170*/  NOP ;  /* 0x0000000000007918 */ /* 0x000fc00000000000 */
.L_x_86:


//--------------------- .text._Z12assign_fc1_wv   --------------------------
	.section	.text._Z12assign_fc1_wv,"ax",@progbits
	.align	128
        .global         _Z12assign_fc1_wv
        .type           _Z12assign_fc1_wv,@function
        .size           _Z12assign_fc1_wv,(.L_x_80 - _Z12assign_fc1_wv)
        .other          _Z12assign_fc1_wv,@"STO_CUDA_ENTRY STV_DEFAULT"
_Z12assign_fc1_wv:
.text._Z12assign_fc1_wv:
[----:B------:R-:W-:Y:S01]  /*0000*/  LDC R1, c[0x0][0x37c] ;  /* 0x0000df00ff017b82 */ /* 0x000fe20000000800 */
[----:B------:R-:W0:Y:S07]  /*0010*/  S2R R7, SR_CTAID.X ;  /* 0x0000000000077919 */ /* 0x000e2e0000002500 */
[----:B------:R-:W0:Y:S01]  /*0020*/  LDC.64 R2, c[0x4][0xd0] ;  /* 0x01003400ff027b82 */ /* 0x000e220000000a00 */
[----:B------:R-:W1:Y:S01]  /*0030*/  LDCU UR6, c[0x0][0x364] ;  /* 0x00006c80ff0677ac */ /* 0x000e620008000800 */
[----:B------:R-:W1:Y:S01]  /*0040*/  S2R R6, SR_TID.Y ;  /* 0x0000000000067919 */ /* 0x000e620000002200 */
[----:B------:R-:W2:Y:S01]  /*0050*/  LDCU UR7, c[0x0][0x368] ;  /* 0x00006d00ff0777ac */ /* 0x000ea20008000800 */
[----:B------:R-:W1:Y:S01]  /*0060*/  S2R R5, SR_CTAID.Y ;  /* 0x0000000000057919 */ /* 0x000e620000002600 */
[----:B------:R-:W3:Y:S01]  /*0070*/  LDCU.64 UR4, c[0x0][0x358] ;  /* 0x00006b00ff0477ac */ /* 0x000ee20008000a00 */
[----:B------:R-:W2:Y:S01]  /*0080*/  S2R R0, SR_TID.Z ;  /* 0x0000000000007919 */ /* 0x000ea20000002300 */
[----:B------:R-:W2:Y:S01]  /*0090*/  S2R R9, SR_CTAID.Z ;  /* 0x0000000000097919 */ /* 0x000ea20000002700 */
[----:B0-----:R-:W-:-:S04]  /*00a0*/  IMAD.WIDE.U32 R2, R7, 0x40, R2 ;  /* 0x0000004007027825 */ /* 0x001fc800078e0002 */
[----:B-1----:R-:W-:Y:S01]  /*00b0*/  IMAD R6, R5, UR6, R6 ;  /* 0x0000000605067c24 */ /* 0x002fe2000f8e0206 */
[----:B------:R-:W0:Y:S03]  /*00c0*/  LDCU UR6, c[0x3][0x4c] ;  /* 0x00c00980ff0677ac */ /* 0x000e260008000800 */
[----:B------:R-:W-:-:S04]  /*00d0*/  IMAD.WIDE.U32 R4, R6, 0x10, R2 ;  /* 0x0000001006047825 */ /* 0x000fc800078e0002 */
[----:B--2---:R-:W-:-:S04]  /*00e0*/  IMAD R2, R9, UR7, R0 ;  /* 0x0000000709027c24 */ /* 0x004fc8000f8e0200 */
[----:B------:R-:W-:-:S05]  /*00f0*/  IMAD.WIDE.U32 R4, R2, 0x4, R4 ;  /* 0x0000000402047825 */ /* 0x000fca00078e0004 */
[----:B---3--:R-:W2:Y:S01]  /*0100*/  LDG.E R0, desc[UR4][R4.64] ;  /* 0x0000000404007981 */ /* 0x008ea2000c1e1900 */
[----:B------:R-:W-:Y:S01]  /*0110*/  BSSY.RECONVERGENT B0, `(.L_x_1) ;  /* 0x000000d000007945 */ /* 0x000fe20003800200 */
[----:B0-----:R-:W-:-:S04]  /*0120*/  I2FP.F32.S32 R3, UR6 ;  /* 0x0000000600037c45 */ /* 0x001fc80008201400 */
[----:B------:R-:W0:Y:S02]  /*0130*/  MUFU.RCP R8, R3 ;  /* 0x0000000300087308 */ /* 0x000e240000001000 */
[----:B0-----:R-:W-:-:S04]  /*0140*/  FFMA R9, -R3, R8, 1 ;  /* 0x3f80000003097423 */ /* 0x001fc80000000108 */
[----:B------:R-:W-:Y:S02]  /*0150*/  FFMA R9, R8, R9, R8 ;  /* 0x0000000908097223 */ /* 0x000fe40000000008 */
[----:B--2---:R-:W0:Y:S02]  /*0160*/  FCHK P0, R0, R3 ;  /* 0x0000000300007302 */ /* 0x004e240000000000 */
[----:B------:R-:W-:-:S04]  /*0170*/  FFMA R8, R0, R9, RZ ;  /* 0x0000000900087223 */ /* 0x000fc800000000ff */
[----:B------:R-:W-:-:S04]  /*0180*/  FFMA R10, -R3, R8, R0 ;  /* 0x00000008030a7223 */ /* 0x000fc80000000100 */
[----:B------:R-:W-:Y:S01]  /*0190*/  FFMA R10, R9, R10, R8 ;  /* 0x0000000a090a7223 */ /* 0x000fe20000000008 */
[----:B0-----:R-:W-:Y:S06]  /*01a0*/  @!P0 BRA `(.L_x_2) ;  /* 0x00000000000c8947 */ /* 0x001fec0003800000 */
[----:B------:R-:W-:-:S07]  /*01b0*/  MOV R8, 0x1d0 ;  /* 0x000001d000087802 */ /* 0x000fce0000000f00 */
[----:B------:R-:W-:Y:S05]  /*01c0*/  CALL.REL.NOINC `($__internal_0_$__cuda_sm3x_div_rn_noftz_f32_slowpath) ;  /* 0x00000000002c7944 */ /* 0x000fea0003c00000 */
[----:B------:R-:W-:-:S07]  /*01d0*/  IMAD.MOV.U32 R10, RZ, RZ, R0 ;  /* 0x000000ffff0a7224 */ /* 0x000fce00078e0000 */
.L_x_2:
[----:B------:R-:W-:Y:S05]  /*01e0*/  BSYNC.RECONVERGENT B0 ;  /* 0x0000000000007941 */ /* 0x000fea0003800200 */
.L_x_1:
[----:B------:R-:W0:Y:S02]  /*01f0*/  LDC.64 R8, c[0x4][0x78] ;  /* 0x01001e00ff087b82 */ /* 0x000e240000000a00 */
[----:B0-----:R-:W-:-:S04]  /*0200*/  IMAD.WIDE.U32 R8, R7, 0x40, R8 ;  /* 0x0000004007087825 */ /* 0x001fc800078e0008 */
[----:B------:R-:W-:-:S04]  /*0210*/  IMAD.WIDE.U32 R8, R6, 0x10, R8 ;  /* 0x0000001006087825 */ /* 0x000fc800078e0008 */
[----:B------:R-:W-:-:S05]  /*0220*/  IMAD.WIDE.U32 R8, R2, 0x4, R8 ;  /* 0x0000000402087825 */ /* 0x000fca00078e0008 */
[----:B------:R-:W2:Y:S02]  /*0230*/  LDG.E R3, desc[UR4][R8.64] ;  /* 0x0000000408037981 */ /* 0x000ea4000c1e1900 */
[----:B--2---:R-:W-:-:S05]  /*0240*/  FADD R3, R3, -R10 ;  /* 0x8000000a03037221 */ /* 0x004fca0000000000 */
[----:B------:R-:W-:Y:S04]  /*0250*/  STG.E desc[UR4][R8.64], R3 ;  /* 0x0000000308007986 */ /* 0x000fe8000c101904 */
[----:B------:R-:W-:Y:S01]  /*0260*/  STG.E desc[UR4][R4.64], RZ ;  /* 0x000000ff04007986 */ /* 0x000fe2000c101904 */
[----:B------:R-:W-:Y:S05]  /*0270*/  EXIT ;  /* 0x000000000000794d */ /* 0x000fea0003800000 */
        .weak           $__internal_0_$__cuda_sm3x_div_rn_noftz_f32_slowpath
        .type           $__internal_0_$__cuda_sm3x_div_rn_noftz_f32_slowpath,@function
        .size           $__internal_0_$__cuda_sm3x_div_rn_noftz_f32_slowpath,(.L_x_80 - $__internal_0_$__cuda_sm3x_div_rn_noftz_f32_slowpath)
$__internal_0_$__cuda_sm3x_div_rn_noftz_f32_slowpath:
[--C-:B------:R-:W-:Y:S01]  /*0280*/  SHF.R.U32.HI R10, RZ, 0x17, R3.reuse ;  /* 0x00000017ff0a7819 */ /* 0x100fe20000011603 */
[----:B------:R-:W-:Y:S01]  /*0290*/  BSSY.RECONVERGENT B1, `(.L_x_3) ;  /* 0x0000064000017945 */ /* 0x000fe20003800200 */
[--C-:B------:R-:W-:Y:S01]  /*02a0*/  SHF.R.U32.HI R9, RZ, 0x17, R0.reuse ;  /* 0x00000017ff097819 */ /* 0x100fe20000011600 */
[----:B------:R-:W-:Y:S01]  /*02b0*/  IMAD.MOV.U32 R12, RZ, RZ, R0 ;  /* 0x000000ffff0c7224 */ /* 0x000fe200078e0000 */
[----:B------:R-:W-:Y:S01]  /*02c0*/  LOP3.LUT R10, R10, 0xff, RZ, 0xc0, !PT ;  /* 0x000000ff0a0a7812 */ /* 0x000fe200078ec0ff */
[----:B------:R-:W-:Y:S01]  /*02d0*/  IMAD.MOV.U32 R13, RZ, RZ, R3 ;  /* 0x000000ffff0d7224 */ /* 0x000fe200078e0003 */
[----:B------:R-:W-:-:S03]  /*02e0*/  LOP3.LUT R11, R9, 0xff, RZ, 0xc0, !PT ;  /* 0x000000ff090b7812 */ /* 0x000fc600078ec0ff */
[----:B------:R-:W-:Y:S02]  /*02f0*/  VIADD R15, R10, 0xffffffff ;  /* 0xffffffff0a0f7836 */ /* 0x000fe40000000000 */
[----:B------:R-:W-:-:S03]  /*0300*/  VIADD R14, R11, 0xffffffff ;  /* 0xffffffff0b0e7836 */ /* 0x000fc60000000000 */
[----:B------:R-:W-:-:S04]  /*0310*/  ISETP.GT.U32.AND P0, PT, R15, 0xfd, PT ;  /* 0x000000fd0f00780c */ /* 0x000fc80003f04070 */
[----:B------:R-:W-:-:S13]  /*0320*/  ISETP.GT.U32.OR P0, PT, R14, 0xfd, P0 ;  /* 0x000000fd0e00780c */ /* 0x000fda0000704470 */
[----:B------:R-:W-:Y:S01]  /*0330*/  @!P0 IMAD.MOV.U32 R9, RZ, RZ, RZ ;  /* 0x000000ffff098224 */ /* 0x000fe200078e00ff */
[----:B------:R-:W-:Y:S06]  /*0340*/  @!P0 BRA `(.L_x_4) ;  /* 0x00000000005c8947 */ /* 0x000fec0003800000 */
[----:B------:R-:W-:Y:S02]  /*0350*/  FSETP.GTU.FTZ.AND P0, PT, |R0|, +INF , PT ;  /* 0x7f8000000000780b */ /* 0x000fe40003f1c200 */
[----:B------:R-:W-:-:S04]  /*0360*/  FSETP.GTU.FTZ.AND P1, PT, |R3|, +INF , PT ;  /* 0x7f8000000300780b */ /* 0x000fc80003f3c200 */
[----:B------:R-:W-:-:S13]  /*0370*/  PLOP3.LUT P0, PT, P0, P1, PT, 0xf8, 0x8f ;  /* 0x00000000008f781c */ /* 0x000fda0000703f70 */
[----:B------:R-:W-:Y:S05]  /*0380*/  @P0 BRA `(.L_x_5) ;  /* 0x00000004004c0947 */ /* 0x000fea0003800000 */
[----:B------:R-:W-:-:S13]  /*0390*/  LOP3.LUT P0, RZ, R13, 0x7fffffff, R12, 0xc8, !PT ;  /* 0x7fffffff0dff7812 */ /* 0x000fda000780c80c */
[----:B------:R-:W-:Y:S05]  /*03a0*/  @!P0 BRA `(.L_x_6) ;  /* 0x00000004003c8947 */ /* 0x000fea0003800000 */
[C---:B------:R-:W-:Y:S02]  /*03b0*/  FSETP.NEU.FTZ.AND P2, PT, |R0|.reuse, +INF , PT ;  /* 0x7f8000000000780b */ /* 0x040fe40003f5d200 */
[----:B------:R-:W-:Y:S02]  /*03c0*/  FSETP.NEU.FTZ.AND P1, PT, |R3|, +INF , PT ;  /* 0x7f8000000300780b */ /* 0x000fe40003f3d200 */
[----:B------:R-:W-:-:S11]  /*03d0*/  FSETP.NEU.FTZ.AND P0, PT, |R0|, +INF , PT ;  /* 0x7f8000000000780b */ /* 0x000fd60003f1d200 */
[----:B------:R-:W-:Y:S05]  /*03e0*/  @!P1 BRA !P2, `(.L_x_6) ;  /* 0x00000004002c9947 */ /* 0x000fea0005000000 */
[----:B------:R-:W-:-:S04]  /*03f0*/  LOP3.LUT P2, RZ, R12, 0x7fffffff, RZ, 0xc0, !PT ;  /* 0x7fffffff0cff7812 */ /* 0x000fc8000784c0ff */
[----:B------:R-:W-:-:S13]  /*0400*/  PLOP3.LUT P1, PT, P1, P2, PT, 0x2f, 0xf2 ;  /* 0x0000000000f2781c */ /* 0x000fda0000f24577 */
[----:B------:R-:W-:Y:S05]  /*0410*/  @P1 BRA `(.L_x_7) ;  /* 0x0000000400181947 */ /* 0x000fea0003800000 */
[----:B------:R-:W-:-:S04]  /*0420*/  LOP3.LUT P1, RZ, R13, 0x7fffffff, RZ, 0xc0, !PT ;  /* 0x7fffffff0dff7812 */ /* 0x000fc8000782c0ff */
[----:B------:R-:W-:-:S13]  /*0430*/  PLOP3.LUT P0, PT, P0, P1, PT, 0x2f, 0xf2 ;  /* 0x0000000000f2781c */ /* 0x000fda0000702577 */
[----:B------:R-:W-:Y:S05]  /*0440*/  @P0 BRA `(.L_x_8) ;  /* 0x0000000400000947 */ /* 0x000fea0003800000 */
[----:B------:R-:W-:Y:S02]  /*0450*/  ISETP.GE.AND P0, PT, R14, RZ, PT ;  /* 0x000000ff0e00720c */ /* 0x000fe40003f06270 */
[----:B------:R-:W-:-:S11]  /*0460*/  ISETP.GE.AND P1, PT, R15, RZ, PT ;  /* 0x000000ff0f00720c */ /* 0x000fd60003f26270 */
[----:B------:R-:W-:Y:S02]  /*0470*/  @P0 IMAD.MOV.U32 R9, RZ, RZ, RZ ;  /* 0x000000ffff090224 */ /* 0x000fe400078e00ff */
[----:B------:R-:W-:Y:S01]  /*0480*/  @!P0 FFMA R12, R0, 1.84467440737095516160e+19, RZ ;  /* 0x5f800000000c8823 */ /* 0x000fe200000000ff */
[----:B------:R-:W-:Y:S02]  /*0490*/  @!P0 IMAD.MOV.U32 R9, RZ, RZ, -0x40 ;  /* 0xffffffc0ff098424 */ /* 0x000fe400078e00ff */
[----:B------:R-:W-:Y:S02]  /*04a0*/  @!P1 FFMA R13, R3, 1.84467440737095516160e+19, RZ ;  /* 0x5f800000030d9823 */ /* 0x000fe400000000ff */
[----:B------:R-:W-:-:S07]  /*04b0*/  @!P1 VIADD R9, R9, 0x40 ;  /* 0x0000004009099836 */ /* 0x000fce0000000000 */
.L_x_4:
[----:B------:R-:W-:Y:S01]  /*04c0*/  LEA R0, R10, 0xc0800000, 0x17 ;  /* 0xc08000000a007811 */ /* 0x000fe200078eb8ff */
[----:B------:R-:W-:Y:S01]  /*04d0*/  VIADD R11, R11, 0xffffff81 ;  /* 0xffffff810b0b7836 */ /* 0x000fe20000000000 */
[----:B------:R-:W-:Y:S03]  /*04e0*/  BSSY.RECONVERGENT B2, `(.L_x_9) ;  /* 0x0000035000027945 */ /* 0x000fe60003800200 */
[----:B------:R-:W-:Y:S01]  /*04f0*/  IMAD.IADD R13, R13, 0x1, -R0 ;  /* 0x000000010d0d7824 */ /* 0x000fe200078e0a00 */
[C---:B------:R-:W-:Y:S01]  /*0500*/  IADD3 R10, PT, PT, R11.reuse, 0x7f, -R10 ;  /* 0x0000007f0b0a7810 */ /* 0x040fe20007ffe80a */
[----:B------:R-:W-:Y:S02]  /*0510*/  IMAD R0, R11, -0x800000, R12 ;  /* 0xff8000000b007824 */ /* 0x000fe400078e020c */
[----:B------:R-:W0:Y:S01]  /*0520*/  MUFU.RCP R3, R13 ;  /* 0x0000000d00037308 */ /* 0x000e220000001000 */
[----:B------:R-:W-:Y:S01]  /*0530*/  FADD.FTZ R15, -R13, -RZ ;  /* 0x800000ff0d0f7221 */ /* 0x000fe20000010100 */
[----:B------:R-:W-:-:S03]  /*0540*/  IMAD.IADD R10, R10, 0x1, R9 ;  /* 0x000000010a0a7824 */ /* 0x000fc600078e0209 */
[----:B0-----:R-:W-:-:S04]  /*0550*/  FFMA R14, R3, R15, 1 ;  /* 0x3f800000030e7423 */ /* 0x001fc8000000000f */
[----:B------:R-:W-:-:S04]  /*0560*/  FFMA R14, R3, R14, R3 ;  /* 0x0000000e030e7223 */ /* 0x000fc80000000003 */
[----:B------:R-:W-:-:S04]  /*0570*/  FFMA R3, R0, R14, RZ ;  /* 0x0000000e00037223 */ /* 0x000fc800000000ff */
[----:B------:R-:W-:-:S04]  /*0580*/  FFMA R12, R15, R3, R0 ;  /* 0x000000030f0c7223 */ /* 0x000fc80000000000 */
[----:B------:R-:W-:-:S04]  /*0590*/  FFMA R17, R14, R12, R3 ;  /* 0x0000000c0e117223 */ /* 0x000fc80000000003 */
[----:B------:R-:W-:-:S04]  /*05a0*/  FFMA R12, R15, R17, R0 ;  /* 0x000000110f0c7223 */ /* 0x000fc80000000000 */
[----:B------:R-:W-:-:S05]  /*05b0*/  FFMA R0, R14, R12, R17 ;  /* 0x0000000c0e007223 */ /* 0x000fca0000000011 */
[----:B------:R-:W-:-:S04]  /*05c0*/  SHF.R.U32.HI R3, RZ, 0x17, R0 ;  /* 0x00000017ff037819 */ /* 0x000fc80000011600 */
[----:B------:R-:W-:-:S05]  /*05d0*/  LOP3.LUT R3, R3, 0xff, RZ, 0xc0, !PT ;  /* 0x000000ff03037812 */ /* 0x000fca00078ec0ff */
[----:B------:R-:W-:-:S04]  /*05e0*/  IMAD.IADD R11, R3, 0x1, R10 ;  /* 0x00000001030b7824 */ /* 0x000fc800078e020a */
[----:B------:R-:W-:-:S05]  /*05f0*/  VIADD R3, R11, 0xffffffff ;  /* 0xffffffff0b037836 */ /* 0x000fca0000000000 */
[----:B------:R-:W-:-:S13]  /*0600*/  ISETP.GE.U32.AND P0, PT, R3, 0xfe, PT ;  /* 0x000000fe0300780c */ /* 0x000fda0003f06070 */
[----:B------:R-:W-:Y:S05]  /*0610*/  @!P0 BRA `(.L_x_10) ;  /* 0x0000000000808947 */ /* 0x000fea0003800000 */
[----:B------:R-:W-:-:S13]  /*0620*/  ISETP.GT.AND P0, PT, R11, 0xfe, PT ;  /* 0x000000fe0b00780c */ /* 0x000fda0003f04270 */
[----:B------:R-:W-:Y:S05]  /*0630*/  @P0 BRA `(.L_x_11) ;  /* 0x00000000006c0947 */ /* 0x000fea0003800000 */
[----:B------:R-:W-:-:S13]  /*0640*/  ISETP.GE.AND P0, PT, R11, 0x1, PT ;  /* 0x000000010b00780c */ /* 0x000fda0003f06270 */
[----:B------:R-:W-:Y:S05]  /*0650*/  @P0 BRA `(.L_x_12) ;  /* 0x0000000000740947 */ /* 0x000fea0003800000 */
[----:B------:R-:W-:Y:S02]  /*0660*/  ISETP.GE.AND P0, PT, R11, -0x18, PT ;  /* 0xffffffe80b00780c */ /* 0x000fe40003f06270 */
[----:B------:R-:W-:-:S11]  /*0670*/  LOP3.LUT R0, R0, 0x80000000, RZ, 0xc0, !PT ;  /* 0x8000000000007812 */ /* 0x000fd600078ec0ff */
[----:B------:R-:W-:Y:S05]  /*0680*/  @!P0 BRA `(.L_x_12) ;  /* 0x0000000000688947 */ /* 0x000fea0003800000 */
[CCC-:B------:R-:W-:Y:S01]  /*0690*/  FFMA.RZ R3, R14.reuse, R12.reuse, R17.reuse ;  /* 0x0000000c0e037223 */ /* 0x1c0fe2000000c011 */
[CCC-:B------:R-:W-:Y:S01]  /*06a0*/  FFMA.RM R10, R14.reuse, R12.reuse, R17.reuse ;  /* 0x0000000c0e0a7223 */ /* 0x1c0fe20000004011 */
[C---:B------:R-:W-:Y:S02]  /*06b0*/  ISETP.NE.AND P2, PT, R11.reuse, RZ, PT ;  /* 0x000000ff0b00720c */ /* 0x040fe40003f45270 */
[----:B------:R-:W-:Y:S02]  /*06c0*/  ISETP.NE.AND P1, PT, R11, RZ, PT ;  /* 0x000000ff0b00720c */ /* 0x000fe40003f25270 */
[----:B------:R-:W-:Y:S01]  /*06d0*/  LOP3.LUT R9, R3, 0x7fffff, RZ, 0xc0, !PT ;  /* 0x007fffff03097812 */ /* 0x000fe200078ec0ff */
[----:B------:R-:W-:Y:S01]  /*06e0*/  FFMA.RP R3, R14, R12, R17 ;  /* 0x0000000c0e037223 */ /* 0x000fe20000008011 */
[----:B------:R-:W-:Y:S02]  /*06f0*/  VIADD R12, R11, 0x20 ;  /* 0x000000200b0c7836 */ /* 0x000fe40000000000 */
[----:B------:R-:W-:Y:S01]  /*0700*/  LOP3.LUT R9, R9, 0x800000, RZ, 0xfc, !PT ;  /* 0x0080000009097812 */ /* 0x000fe200078efcff */
[----:B------:R-:W-:Y:S01]  /*0710*/  IMAD.MOV R11, RZ, RZ, -R11 ;  /* 0x000000ffff0b7224 */ /* 0x000fe200078e0a0b */
[----:B------:R-:W-:-:S02]  /*0720*/  FSETP.NEU.FTZ.AND P0, PT, R3, R10, PT ;  /* 0x0000000a0300720b */ /* 0x000fc40003f1d000 */
[----:B------:R-:W-:Y:S02]  /*0730*/  SHF.L.U32 R12, R9, R12, RZ ;  /* 0x0000000c090c7219 */ /* 0x000fe400000006ff */
[----:B------:R-:W-:Y:S02]  /*0740*/  SEL R10, R11, RZ, P2 ;  /* 0x000000ff0b0a7207 */ /* 0x000fe40001000000 */
[----:B------:R-:W-:Y:S02]  /*0750*/  ISETP.NE.AND P1, PT, R12, RZ, P1 ;  /* 0x000000ff0c00720c */ /* 0x000fe40000f25270 */
[----:B------:R-:W-:Y:S02]  /*0760*/  SHF.R.U32.HI R10, RZ, R10, R9 ;  /* 0x0000000aff0a7219 */ /* 0x000fe40000011609 */
[----:B------:R-:W-:Y:S02]  /*0770*/  PLOP3.LUT P0, PT, P0, P1, PT, 0xf8, 0x8f ;  /* 0x00000000008f781c */ /* 0x000fe40000703f70 */
[----:B------:R-:W-:-:S02]  /*0780*/  SHF.R.U32.HI R12, RZ, 0x1, R10 ;  /* 0x00000001ff0c7819 */ /* 0x000fc4000001160a */
[----:B------:R-:W-:-:S04]  /*0790*/  SEL R3, RZ, 0x1, !P0 ;  /* 0x00000001ff037807 */ /* 0x000fc80004000000 */
[----:B------:R-:W-:-:S04]  /*07a0*/  LOP3.LUT R3, R3, 0x1, R12, 0xf8, !PT ;  /* 0x0000000103037812 */ /* 0x000fc800078ef80c */
[----:B------:R-:W-:-:S05]  /*07b0*/  LOP3.LUT R3, R3, R10, RZ, 0xc0, !PT ;  /* 0x0000000a03037212 */ /* 0x000fca00078ec0ff */
[----:B------:R-:W-:-:S05]  /*07c0*/  IMAD.IADD R3, R12, 0x1, R3 ;  /* 0x000000010c037824 */ /* 0x000fca00078e0203 */
[----:B------:R-:W-:Y:S01]  /*07d0*/  LOP3.LUT R0, R3, R0, RZ, 0xfc, !PT ;  /* 0x0000000003007212 */ /* 0x000fe200078efcff */
[----:B------:R-:W-:Y:S06]  /*07e0*/  BRA `(.L_x_12) ;  /* 0x0000000000107947 */ /* 0x000fec0003800000 */
.L_x_11:
[----:B------:R-:W-:-:S04]  /*07f0*/  LOP3.LUT R0, R0, 0x80000000, RZ, 0xc0, !PT ;  /* 0x8000000000007812 */ /* 0x000fc800078ec0ff */
[----:B------:R-:W-:Y:S01]  /*0800*/  LOP3.LUT R0, R0, 0x7f800000, RZ, 0xfc, !PT ;  /* 0x7f80000000007812 */ /* 0x000fe200078efcff */
[----:B------:R-:W-:Y:S06]  /*0810*/  BRA `(.L_x_12) ;  /* 0x0000000000047947 */ /* 0x000fec0003800000 */
.L_x_10:
[----:B------:R-:W-:-:S07]  /*0820*/  IMAD R0, R10, 0x800000, R0 ;  /* 0x008000000a007824 */ /* 0x000fce00078e0200 */
.L_x_12:
[----:B------:R-:W-:Y:S05]  /*0830*/  BSYNC.RECONVERGENT B2 ;  /* 0x0000000000027941 */ /* 0x000fea0003800200 */
.L_x_9:
[----:B------:R-:W-:Y:S05]  /*0840*/  BRA `(.L_x_13) ;  /* 0x0000000000207947 */ /* 0x000fea0003800000 */
.L_x_8:
[----:B------:R-:W-:-:S04]  /*0850*/  LOP3.LUT R0, R13, 0x80000000, R12, 0x48, !PT ;  /* 0x800000000d007812 */ /* 0x000fc800078e480c */
[----:B------:R-:W-:Y:S01]  /*0860*/  LOP3.LUT R0, R0, 0x7f800000, RZ, 0xfc, !PT ;  /* 0x7f80000000007812 */ /* 0x000fe200078efcff */
[----:B------:R-:W-:Y:S06]  /*0870*/  BRA `(.L_x_13) ;  /* 0x0000000000147947 */ /* 0x000fec0003800000 */
.L_x_7:
[----:B------:R-:W-:Y:S01]  /*0880*/  LOP3.LUT R0, R13, 0x80000000, R12, 0x48, !PT ;  /* 0x800000000d007812 */ /* 0x000fe200078e480c */
[----:B------:R-:W-:Y:S06]  /*0890*/  BRA `(.L_x_13) ;  /* 0x00000000000c7947 */ /* 0x000fec0003800000 */
.L_x_6:
[----:B------:R-:W0:Y:S01]  /*08a0*/  MUFU.RSQ R0, -QNAN ;  /* 0xffc0000000007908 */ /* 0x000e220000001400 */
[----:B------:R-:W-:Y:S05]  /*08b0*/  BRA `(.L_x_13) ;  /* 0x0000000000047947 */ /* 0x000fea0003800000 */
.L_x_5:
[----:B------:R-:W-:-:S07]  /*08c0*/  FADD.FTZ R0, R0, R3 ;  /* 0x0000000300007221 */ /* 0x000fce0000010000 */
.L_x_13:
[----:B------:R-:W-:Y:S05]  /*08d0*/  BSYNC.RECONVERGENT B1 ;  /* 0x0000000000017941 */ /* 0x000fea0003800200 */
.L_x_3:
[----:B------:R-:W-:-:S04]  /*08e0*/  IMAD.MOV.U32 R9, RZ, RZ, 0x0 ;  /* 0x00000000ff097424 */ /* 0x000fc800078e00ff */
[----:B0-----:R-:W-:Y:S05]  /*08f0*/  RET.REL.NODEC R8 `(_Z12assign_fc1_wv) ;  /* 0xfffffff408c07950 */ /* 0x001fea0003c3ffff */
.L_x_14:
        /* <DEDUP_REMOVED lines=16> */
.L_x_80:


//--------------------- .text._Z12assign_fc1_bv   --------------------------
	.section	.text._Z12assign_fc1_bv,"ax",@progbits
	.align	128
        .global         _Z12assign_fc1_bv
        .type           _Z12assign_fc1_bv,@function
        .size           _Z12assign_fc1_bv,(.L_x_81 - _Z12assign_fc1_bv)
        .other          _Z12assign_fc1_bv,@"STO_CUDA_ENTRY STV_DEFAULT"
_Z12assign_fc1_bv:
.text._Z12assign_fc1_bv:
[----:B------:R-:W-:Y:S01]  /*0000*/  LDC R1, c[0x0][0x37c] ;  /* 0x0000df00ff017b82 */ /* 0x000fe20000000800 */
[----:B------:R-:W0:Y:S01]  /*0010*/  S2R R2, SR_TID.X ;  /* 0x0000000000027919 */ /* 0x000e220000002100 */
[----:B------:R-:W0:Y:S01]  /*0020*/  LDCU UR4, c[0x0][0x360] ;  /* 0x00006c00ff0477ac */ /* 0x000e220008000800 */
[----:B------:R-:W0:Y:S02]  /*0030*/  S2R R3, SR_CTAID.X ;  /* 0x0000000000037919 */ /* 0x000e240000002500 */
[----:B0-----:R-:W-:-:S05]  /*0040*/  IMAD R2, R3, UR4, R2 ;  /* 0x0000000403027c24 */ /* 0x001fca000f8e0202 */
[----:B------:R-:W-:-:S13]  /*0050*/  ISETP.GT.AND P0, PT, R2, 0x1, PT ;  /* 0x000000010200780c */ /* 0x000fda0003f04270 */
[----:B------:R-:W-:Y:S05]  /*0060*/  @P0 EXIT ;  /* 0x000000000000094d */ /* 0x000fea0003800000 */
[----:B------:R-:W0:Y:S01]  /*0070*/  LDC.64 R4, c[0x4][0xc8] ;  /* 0x01003200ff047b82 */ /* 0x000e220000000a00 */
[----:B------:R-:W1:Y:S01]  /*0080*/  LDCU.64 UR4, c[0x0][0x358] ;  /* 0x00006b00ff0477ac */ /* 0x000e620008000a00 */
[----:B------:R-:W2:Y:S01]  /*0090*/  LDCU UR6, c[0x3][0x4c] ;  /* 0x00c00980ff0677ac */ /* 0x000ea20008000800 */
[----:B0-----:R-:W-:-:S05]  /*00a0*/  IMAD.WIDE R4, R2, 0x4, R4 ;  /* 0x0000000402047825 */ /* 0x001fca00078e0204 */
[----:B-1----:R-:W3:Y:S01]  /*00b0*/  LDG.E R0, desc[UR4][R4.64] ;  /* 0x0000000404007981 */ /* 0x002ee2000c1e1900 */
[----:B--2---:R-:W-:Y:S01]  /*00c0*/  I2FP.F32.S32 R3, UR6 ;  /* 0x0000000600037c45 */ /* 0x004fe20008201400 */
[----:B------:R-:W-:Y:S03]  /*00d0*/  BSSY.RECONVERGENT B0, `(.L_x_15) ;  /* 0x000000c000007945 */ /* 0x000fe60003800200 */
[----:B------:R-:W0:Y:S02]  /*00e0*/  MUFU.RCP R6, R3 ;  /* 0x0000000300067308 */ /* 0x000e240000001000 */
[----:B0-----:R-:W-:-:S04]  /*00f0*/  FFMA R7, -R3, R6, 1 ;  /* 0x3f80000003077423 */ /* 0x001fc80000000106 */
[----:B------:R-:W-:Y:S02]  /*0100*/  FFMA R7, R6, R7, R6 ;  /* 0x0000000706077223 */ /* 0x000fe40000000006 */
[----:B---3--:R-:W0:Y:S02]  /*0110*/  FCHK P0, R0, R3 ;  /* 0x0000000300007302 */ /* 0x008e240000000000 */
[----:B------:R-:W-:-:S04]  /*0120*/  FFMA R6, R0, R7, RZ ;  /* 0x0000000700067223 */ /* 0x000fc800000000ff */
[----:B------:R-:W-:-:S04]  /*0130*/  FFMA R8, -R3, R6, R0 ;  /* 0x0000000603087223 */ /* 0x000fc80000000100 */
[----:B------:R-:W-:Y:S01]  /*0140*/  FFMA R8, R7, R8, R6 ;  /* 0x0000000807087223 */ /* 0x000fe20000000006 */
[----:B0-----:R-:W-:Y:S06]  /*0150*/  @!P0 BRA `(.L_x_16) ;  /* 0x00000000000c8947 */ /* 0x001fec0003800000 */
[----:B------:R-:W-:-:S07]  /*0160*/  MOV R6, 0x180 ;  /* 0x0000018000067802 */ /* 0x000fce0000000f00 */
[----:B------:R-:W-:Y:S05]  /*0170*/  CALL.REL.NOINC `($__internal_1_$__cuda_sm3x_div_rn_noftz_f32_slowpath) ;  /* 0x0000000000247944 */ /* 0x000fea0003c00000 */
[----:B------:R-:W-:-:S07]  /*0180*/  IMAD.MOV.U32 R8, RZ, RZ, R0 ;  /* 0x000000ffff087224 */ /* 0x000fce00078e0000 */
.L_x_16:
[----:B------:R-:W-:Y:S05]  /*0190*/  BSYNC.RECONVERGENT B0 ;  /* 0x0000000000007941 */ /* 0x000fea0003800200 */
.L_x_15:
[----:B------:R-:W0:Y:S02]  /*01a0*/  LDC.64 R6, c[0x4][0x70] ;  /* 0x01001c00ff067b82 */ /* 0x000e240000000a00 */
[----:B0-----:R-:W-:-:S05]  /*01b0*/  IMAD.WIDE R2, R2, 0x4, R6 ;  /* 0x0000000402027825 */ /* 0x001fca00078e0206 */
[----:B------:R-:W2:Y:S02]  /*01c0*/  LDG.E R7, desc[UR4][R2.64] ;  /* 0x0000000402077981 */ /* 0x000ea4000c1e1900 */
[----:B--2---:R-:W-:-:S05]  /*01d0*/  FADD R7, R7, -R8 ;  /* 0x8000000807077221 */ /* 0x004fca0000000000 */
[----:B------:R-:W-:Y:S04]  /*01e0*/  STG.E desc[UR4][R2.64], R7 ;  /* 0x0000000702007986 */ /* 0x000fe8000c101904 */
[----:B------:R-:W-:Y:S01]  /*01f0*/  STG.E desc[UR4][R4.64], RZ ;  /* 0x000000ff04007986 */ /* 0x000fe2000c101904 */
[----:B------:R-:W-:Y:S05]  /*0200*/  EXIT ;  /* 0x000000000000794d */ /* 0x000fea0003800000 */
        .weak           $__internal_1_$__cuda_sm3x_div_rn_noftz_f32_slowpath
        .type           $__internal_1_$__cuda_sm3x_div_rn_noftz_f32_slowpath,@function
        .size           $__internal_1_$__cuda_sm3x_div_rn_noftz_f32_slowpath,(.L_x_81 - $__internal_1_$__cuda_sm3x_div_rn_noftz_f32_slowpath)
$__internal_1_$__cuda_sm3x_div_rn_noftz_f32_slowpath:
        /* <DEDUP_REMOVED lines=36> */
.L_x_18:
[----:B------:R-:W-:Y:S01]  /*0450*/  LEA R0, R9, 0xc0800000, 0x17 ;  /* 0xc080000009007811 */ /* 0x000fe200078eb8ff */
[----:B------:R-:W-:Y:S01]  /*0460*/  VIADD R8, R8, 0xffffff81 ;  /* 0xffffff8108087836 */ /* 0x000fe20000000000 */
[----:B------:R-:W-:Y:S03]  /*0470*/  BSSY.RECONVERGENT B2, `(.L_x_23) ;  /* 0x0000035000027945 */ /* 0x000fe60003800200 */
[----:B------:R-:W-:Y:S02]  /*0480*/  IMAD.IADD R11, R11, 0x1, -R0 ;  /* 0x000000010b0b7824 */ /* 0x000fe400078e0a00 */
[C---:B------:R-:W-:Y:S01]  /*0490*/  IMAD R0, R8.reuse, -0x800000, R10 ;  /* 0xff80000008007824 */ /* 0x040fe200078e020a */
[----:B------:R-:W-:Y:S01]  /*04a0*/  IADD3 R8, PT, PT, R8, 0x7f, -R9 ;  /* 0x0000007f08087810 */ /* 0x000fe20007ffe809 */
[----:B------:R-:W0:Y:S01]  /*04b0*/  MUFU.RCP R3, R11 ;  /* 0x0000000b00037308 */ /* 0x000e220000001000 */
[----:B------:R-:W-:-:S03]  /*04c0*/  FADD.FTZ R13, -R11, -RZ ;  /* 0x800000ff0b0d7221 */ /* 0x000fc60000010100 */
[----:B------:R-:W-:Y:S02]  /*04d0*/  IMAD.IADD R8, R8, 0x1, R7 ;  /* 0x0000000108087824 */ /* 0x000fe400078e0207 */
        /* <DEDUP_REMOVED lines=42> */
.L_x_25:
[----:B------:R-:W-:-:S04]  /*0780*/  LOP3.LUT R0, R0, 0x80000000, RZ, 0xc0, !PT ;  /* 0x8000000000007812 */ /* 0x000fc800078ec0ff */
[----:B------:R-:W-:Y:S01]  /*0790*/  LOP3.LUT R0, R0, 0x7f800000, RZ, 0xfc, !PT ;  /* 0x7f80000000007812 */ /* 0x000fe200078efcff */
[----:B------:R-:W-:Y:S06]  /*07a0*/  BRA `(.L_x_26) ;  /* 0x0000000000047947 */ /* 0x000fec0003800000 */
.L_x_24:
[----:B------:R-:W-:-:S07]  /*07b0*/  IMAD R0, R8, 0x800000, R0 ;  /* 0x0080000008007824 */ /* 0x000fce00078e0200 */
.L_x_26:
[----:B------:R-:W-:Y:S05]  /*07c0*/  BSYNC.RECONVERGENT B2 ;  /* 0x0000000000027941 */ /* 0x000fea0003800200 */
.L_x_23:
[----:B------:R-:W-:Y:S05]  /*07d0*/  BRA `(.L_x_27) ;  /* 0x0000000000207947 */ /* 0x000fea0003800000 */
.L_x_22:
[----:B------:R-:W-:-:S04]  /*07e0*/  LOP3.LUT R0, R11, 0x80000000, R10, 0x48, !PT ;  /* 0x800000000b007812 */ /* 0x000fc800078e480a */
[----:B------:R-:W-:Y:S01]  /*07f0*/  LOP3.LUT R0, R0, 0x7f800000, RZ, 0xfc, !PT ;  /* 0x7f80000000007812 */ /* 0x000fe200078efcff */
[----:B------:R-:W-:Y:S06]  /*0800*/  BRA `(.L_x_27) ;  /* 0x0000000000147947 */ /* 0x000fec0003800000 */
.L_x_21:
[----:B------:R-:W-:Y:S01]  /*0810*/  LOP3.LUT R0, R11, 0x80000000, R10, 0x48, !PT ;  /* 0x800000000b007812 */ /* 0x000fe200078e480a */
[----:B------:R-:W-:Y:S06]  /*0820*/  BRA `(.L_x_27) ;  /* 0x00000000000c7947 */ /* 0x000fec0003800000 */
.L_x_20:
[----:B------:R-:W0:Y:S01]  /*0830*/  MUFU.RSQ R0, -QNAN ;  /* 0xffc0000000007908 */ /* 0x000e220000001400 */
[----:B------:R-:W-:Y:S05]  /*0840*/  BRA `(.L_x_27) ;  /* 0x0000000000047947 */ /* 0x000fea0003800000 */
.L_x_19:
[----:B------:R-:W-:-:S07]  /*0850*/  FADD.FTZ R0, R0, R3 ;  /* 0x0000000300007221 */ /* 0x000fce0000010000 */
.L_x_27:
[----:B------:R-:W-:Y:S05]  /*0860*/  BSYNC.RECONVERGENT B1 ;  /* 0x0000000000017941 */ /* 0x000fea0003800200 */
.L_x_17:
[----:B------:R-:W-:-:S04]  /*0870*/  IMAD.MOV.U32 R7, RZ, RZ, 0x0 ;  /* 0x00000000ff077424 */ /* 0x000fc800078e00ff */
[----:B0-----:R-:W-:Y:S05]  /*0880*/  RET.REL.NODEC R6 `(_Z12assign_fc1_bv) ;  /* 0xfffffff406dc7950 */ /* 0x001fea0003c3ffff */
.L_x_28:
        /* <DEDUP_REMOVED lines=15> */
.L_x_81:


//--------------------- .text._Z12assign_fc2_wv   --------------------------
	.section	.text._Z12assign_fc2_wv,"ax",@progbits
	.align	128
        .global         _Z12assign_fc2_wv
        .type           _Z12assign_fc2_wv,@function
        .size           _Z12assign_fc2_wv,(.L_x_82 - _Z12assign_fc2_wv)
        .other          _Z12assign_fc2_wv,@"STO_CUDA_ENTRY STV_DEFAULT"
_Z12assign_fc2_wv:
.text._Z12assign_fc2_wv:
[----:B------:R-:W-:Y:S01]  /*0000*/  LDC R1, c[0x0][0x37c] ;  /* 0x0000df00ff017b82 */ /* 0x000fe20000000800 */
[----:B------:R-:W0:Y:S01]  /*0010*/  S2R R2, SR_TID.Y ;  /* 0x0000000000027919 */ /* 0x000e220000002200 */
[----:B------:R-:W1:Y:S01]  /*0020*/  LDCU UR4, c[0x0][0x360] ;  /* 0x00006c00ff0477ac */ /* 0x000e620008000800 */
[----:B------:R-:W0:Y:S01]  /*0030*/  S2R R5, SR_CTAID.Y ;  /* 0x0000000000057919 */ /* 0x000e220000002600 */
[----:B------:R-:W0:Y:S01]  /*0040*/  LDCU UR5, c[0x0][0x364] ;  /* 0x00006c80ff0577ac */ /* 0x000e220008000800 */
[----:B------:R-:W1:Y:S01]  /*0050*/  S2R R6, SR_TID.X ;  /* 0x0000000000067919 */ /* 0x000e620000002100 */
[----:B------:R-:W1:Y:S01]  /*0060*/  S2R R3, SR_CTAID.X ;  /* 0x0000000000037919 */ /* 0x000e620000002500 */
[----:B0-----:R-:W-:-:S05]  /*0070*/  IMAD R2, R5, UR5, R2 ;  /* 0x0000000505027c24 */ /* 0x001fca000f8e0202 */
[----:B------:R-:W-:Y:S01]  /*0080*/  ISETP.GT.U32.AND P0, PT, R2, 0x1, PT ;  /* 0x000000010200780c */ /* 0x000fe20003f04070 */
[----:B-1----:R-:W-:-:S05]  /*0090*/  IMAD R6, R3, UR4, R6 ;  /* 0x0000000403067c24 */ /* 0x002fca000f8e0206 */
[----:B------:R-:W-:-:S13]  /*00a0*/  ISETP.GT.OR P0, PT, R6, 0x9, P0 ;  /* 0x000000090600780c */ /* 0x000fda0000704670 */
[----:B------:R-:W-:Y:S05]  /*00b0*/  @P0 EXIT ;  /* 0x000000000000094d */ /* 0x000fea0003800000 */
[----:B------:R-:W0:Y:S01]  /*00c0*/  LDC.64 R4, c[0x4][0xe0] ;  /* 0x01003800ff047b82 */ /* 0x000e220000000a00 */
[----:B------:R-:W1:Y:S01]  /*00d0*/  LDCU.64 UR4, c[0x0][0x358] ;  /* 0x00006b00ff0477ac */ /* 0x000e620008000a00 */
[----:B------:R-:W2:Y:S01]  /*00e0*/  LDCU UR6, c[0x3][0x4c] ;  /* 0x00c00980ff0677ac */ /* 0x000ea20008000800 */
[----:B0-----:R-:W-:-:S04]  /*00f0*/  IMAD.WIDE R4, R6, 0x8, R4 ;  /* 0x0000000806047825 */ /* 0x001fc800078e0204 */
[----:B------:R-:W-:-:S05]  /*0100*/  IMAD.WIDE.U32 R4, R2, 0x4, R4 ;  /* 0x0000000402047825 */ /* 0x000fca00078e0004 */
        /* <DEDUP_REMOVED lines=12> */
[----:B------:R-:W-:Y:S05]  /*01d0*/  CALL.REL.NOINC `($__internal_2_$__cuda_sm3x_div_rn_noftz_f32_slowpath) ;  /* 0x0000000000287944 */ /* 0x000fea0003c00000 */
[----:B------:R-:W-:-:S07]  /*01e0*/  IMAD.MOV.U32 R10, RZ, RZ, R0 ;  /* 0x000000ffff0a7224 */ /* 0x000fce00078e0000 */
.L_x_30:
[----:B------:R-:W-:Y:S05]  /*01f0*/  BSYNC.RECONVERGENT B0 ;  /* 0x0000000000007941 */ /* 0x000fea0003800200 */
.L_x_29:
[----:B------:R-:W0:Y:S02]  /*0200*/  LDC.64 R8, c[0x4][0x88] ;  /* 0x01002200ff087b82 */ /* 0x000e240000000a00 */
[----:B0-----:R-:W-:-:S04]  /*0210*/  IMAD.WIDE R6, R6, 0x8, R8 ;  /* 0x0000000806067825 */ /* 0x001fc800078e0208 */
[----:B------:R-:W-:-:S05]  /*0220*/  IMAD.WIDE.U32 R6, R2, 0x4, R6 ;  /* 0x0000000402067825 */ /* 0x000fca00078e0006 */
[----:B------:R-:W2:Y:S02]  /*0230*/  LDG.E R3, desc[UR4][R6.64] ;  /* 0x0000000406037981 */ /* 0x000ea4000c1e1900 */
[----:B--2---:R-:W-:-:S05]  /*0240*/  FADD R3, R3, -R10 ;  /* 0x8000000a03037221 */ /* 0x004fca0000000000 */
[----:B------:R-:W-:Y:S04]  /*0250*/  STG.E desc[UR4][R6.64], R3 ;  /* 0x0000000306007986 */ /* 0x000fe8000c101904 */
[----:B------:R-:W-:Y:S01]  /*0260*/  STG.E desc[UR4][R4.64], RZ ;  /* 0x000000ff04007986 */ /* 0x000fe2000c101904 */
[----:B------:R-:W-:Y:S05]  /*0270*/  EXIT ;  /* 0x000000000000794d */ /* 0x000fea0003800000 */
        .weak           $__internal_2_$__cuda_sm3x_div_rn_noftz_f32_slowpath
        .type           $__internal_2_$__cuda_sm3x_div_rn_noftz_f32_slowpath,@function
        .size           $__internal_2_$__cuda_sm3x_div_rn_noftz_f32_slowpath,(.L_x_82 - $__internal_2_$__cuda_sm3x_div_rn_noftz_f32_slowpath)
$__internal_2_$__cuda_sm3x_div_rn_noftz_f32_slowpath:
        /* <DEDUP_REMOVED lines=36> */
.L_x_32:
        /* <DEDUP_REMOVED lines=51> */
.L_x_39:
[----:B------:R-:W-:-:S04]  /*07f0*/  LOP3.LUT R0, R0, 0x80000000, RZ, 0xc0, !PT ;  /* 0x8000000000007812 */ /* 0x000fc800078ec0ff */
[----:B------:R-:W-:Y:S01]  /*0800*/  LOP3.LUT R0, R0, 0x7f800000, RZ, 0xfc, !PT ;  /* 0x7f80000000007812 */ /* 0x000fe200078efcff */
[----:B------:R-:W-:Y:S06]  /*0810*/  BRA `(.L_x_40) ;  /* 0x0000000000047947 */ /* 0x000fec0003800000 */
.L_x_38:
[----:B------:R-:W-:-:S07]  /*0820*/  IMAD R0, R10, 0x800000, R0 ;  /* 0x008000000a007824 */ /* 0x000fce00078e0200 */
.L_x_40:
[----:B------:R-:W-:Y:S05]  /*0830*/  BSYNC.RECONVERGENT B2 ;  /* 0x0000000000027941 */ /* 0x000fea0003800200 */
.L_x_37:
[----:B------:R-:W-:Y:S05]  /*0840*/  BRA `(.L_x_41) ;  /* 0x0000000000207947 */ /* 0x000fea0003800000 */
.L_x_36:
[----:B------:R-:W-:-:S04]  /*0850*/  LOP3.LUT R0, R12, 0x80000000, R11, 0x48, !PT ;  /* 0x800000000c007812 */ /* 0x000fc800078e480b */
[----:B------:R-:W-:Y:S01]  /*0860*/  LOP3.LUT R0, R0, 0x7f800000, RZ, 0xfc, !PT ;  /* 0x7f80000000007812 */ /* 0x000fe200078efcff */
[----:B------:R-:W-:Y:S06]  /*0870*/  BRA `(.L_x_41) ;  /* 0x0000000000147947 */ /* 0x000fec0003800000 */
.L_x_35:
[----:B------:R-:W-:Y:S01]  /*0880*/  LOP3.LUT R0, R12, 0x80000000, R11, 0x48, !PT ;  /* 0x800000000c007812 */ /* 0x000fe200078e480b */
[----:B------:R-:W-:Y:S06]  /*0890*/  BRA `(.L_x_41) ;  /* 0x00000000000c7947 */ /* 0x000fec0003800000 */
.L_x_34:
[----:B------:R-:W0:Y:S01]  /*08a0*/  MUFU.RSQ R0, -QNAN ;  /* 0xffc0000000007908 */ /* 0x000e220000001400 */
[----:B------:R-:W-:Y:S05]  /*08b0*/  BRA `(.L_x_41) ;  /* 0x0000000000047947 */ /* 0x000fea0003800000 */
.L_x_33:
[----:B------:R-:W-:-:S07]  /*08c0*/  FADD.FTZ R0, R0, R3 ;  /* 0x0000000300007221 */ /* 0x000fce0000010000 */
.L_x_41:
[----:B------:R-:W-:Y:S05]  /*08d0*/  BSYNC.RECONVERGENT B1 ;  /* 0x0000000000017941 */ /* 0x000fea0003800200 */
.L_x_31:
[----:B------:R-:W-:-:S04]  /*08e0*/  IMAD.MOV.U32 R9, RZ, RZ, 0x0 ;  /* 0x00000000ff097424 */ /* 0x000fc800078e00ff */
[----:B0-----:R-:W-:Y:S05]  /*08f0*/  RET.REL.NODEC R8 `(_Z12assign_fc2_wv) ;  /* 0xfffffff408c07950 */ /* 0x001fea0003c3ffff */
.L_x_42:
        /* <DEDUP_REMOVED lines=16> */
.L_x_82:


//--------------------- .text._Z12assign_fc2_bv   --------------------------
	.section	.text._Z12assign_fc2_bv,"ax",@progbits
	.align	128
        .global         _Z12assign_fc2_bv
        .type           _Z12assign_fc2_bv,@function
        .size           _Z12assign_fc2_bv,(.L_x_83 - _Z12assign_fc2_bv)
        .other          _Z12assign_fc2_bv,@"STO_CUDA_ENTRY STV_DEFAULT"
_Z12assign_fc2_bv:
.text._Z12assign_fc2_bv:
        /* <DEDUP_REMOVED lines=23> */
[----:B------:R-:W-:Y:S05]  /*0170*/  CALL.REL.NOINC `($__internal_3_$__cuda_sm3x_div_rn_noftz_f32_slowpath) ;  /* 0x0000000000247944 */ /* 0x000fea0003c00000 */
[----:B------:R-:W-:-:S07]  /*0180*/  IMAD.MOV.U32 R8, RZ, RZ, R0 ;  /* 0x000000ffff087224 */ /* 0x000fce00078e0000 */
.L_x_44:
[----:B------:R-:W-:Y:S05]  /*0190*/  BSYNC.RECONVERGENT B0 ;  /* 0x0000000000007941 */ /* 0x000fea0003800200 */
.L_x_43:
[----:B------:R-:W0:Y:S02]  /*01a0*/  LDC.64 R6, c[0x4][0x80] ;  /* 0x01002000ff067b82 */ /* 0x000e240000000a00 */
[----:B0-----:R-:W-:-:S05]  /*01b0*/  IMAD.WIDE R2, R2, 0x4, R6 ;  /* 0x0000000402027825 */ /* 0x001fca00078e0206 */
[----:B------:R-:W2:Y:S02]  /*01c0*/  LDG.E R7, desc[UR4][R2.64] ;  /* 0x0000000402077981 */ /* 0x000ea4000c1e1900 */
[----:B--2---:R-:W-:-:S05]  /*01d0*/  FADD R7, R7, -R8 ;  /* 0x8000000807077221 */ /* 0x004fca0000000000 */
[----:B------:R-:W-:Y:S04]  /*01e0*/  STG.E desc[UR4][R2.64], R7 ;  /* 0x0000000702007986 */ /* 0x000fe8000c101904 */
[----:B------:R-:W-:Y:S01]  /*01f0*/  STG.E desc[UR4][R4.64], RZ ;  /* 0x000000ff04007986 */ /* 0x000fe2000c101904 */
[----:B------:R-:W-:Y:S05]  /*0200*/  EXIT ;  /* 0x000000000000794d */ /* 0x000fea0003800000 */
        .weak           $__internal_3_$__cuda_sm3x_div_rn_noftz_f32_slowpath
        .type           $__internal_3_$__cuda_sm3x_div_rn_noftz_f32_slowpath,@function
        .size           $__internal_3_$__cuda_sm3x_div_rn_noftz_f32_slowpath,(.L_x_83 - $__internal_3_$__cuda_sm3x_div_rn_noftz_f32_slowpath)
$__internal_3_$__cuda_sm3x_div_rn_noftz_f32_slowpath:
        /* <DEDUP_REMOVED lines=36> */
.L_x_46:
        /* <DEDUP_REMOVED lines=51> */
.L_x_53:
[----:B------:R-:W-:-:S04]  /*0780*/  LOP3.LUT R0, R0, 0x80000000, RZ, 0xc0, !PT ;  /* 0x8000000000007812 */ /* 0x000fc800078ec0ff */
[----:B------:R-:W-:Y:S01]  /*0790*/  LOP3.LUT R0, R0, 0x7f800000, RZ, 0xfc, !PT ;  /* 0x7f80000000007812 */ /* 0x000fe200078efcff */
[----:B------:R-:W-:Y:S06]  /*07a0*/  BRA `(.L_x_54) ;  /* 0x0000000000047947 */ /* 0x000fec0003800000 */
.L_x_52:
[----:B------:R-:W-:-:S07]  /*07b0*/  IMAD R0, R8, 0x800000, R0 ;  /* 0x0080000008007824 */ /* 0x000fce00078e0200 */
.L_x_54:
[----:B------:R-:W-:Y:S05]  /*07c0*/  BSYNC.RECONVERGENT B2 ;  /* 0x0000000000027941 */ /* 0x000fea0003800200 */
.L_x_51:
[----:B------:R-:W-:Y:S05]  /*07d0*/  BRA `(.L_x_55) ;  /* 0x0000000000207947 */ /* 0x000fea0003800000 */
.L_x_50:
[----:B------:R-:W-:-:S04]  /*07e0*/  LOP3.LUT R0, R11, 0x80000000, R10, 0x48, !PT ;  /* 0x800000000b007812 */ /* 0x000fc800078e480a */
[----:B------:R-:W-:Y:S01]  /*07f0*/  LOP3.LUT R0, R0, 0x7f800000, RZ, 0xfc, !PT ;  /* 0x7f80000000007812 */ /* 0x000fe200078efcff */
[----:B------:R-:W-:Y:S06]  /*0800*/  BRA `(.L_x_55) ;  /* 0x0000000000147947 */ /* 0x000fec0003800000 */
.L_x_49:
[----:B------:R-:W-:Y:S01]  /*0810*/  LOP3.LUT R0, R11, 0x80000000, R10, 0x48, !PT ;  /* 0x800000000b007812 */ /* 0x000fe200078e480a */
[----:B------:R-:W-:Y:S06]  /*0820*/  BRA `(.L_x_55) ;  /* 0x00000000000c7947 */ /* 0x000fec0003800000 */
.L_x_48:
[----:B------:R-:W0:Y:S01]  /*0830*/  MUFU.RSQ R0, -QNAN ;  /* 0xffc0000000007908 */ /* 0x000e220000001400 */
[----:B------:R-:W-:Y:S05]  /*0840*/  BRA `(.L_x_55) ;  /* 0x0000000000047947 */ /* 0x000fea0003800000 */
.L_x_47:
[----:B------:R-:W-:-:S07]  /*0850*/  FADD.FTZ R0, R0, R3 ;  /* 0x0000000300007221 */ /* 0x000fce0000010000 */
.L_x_55:
[----:B------:R-:W-:Y:S05]  /*0860*/  BSYNC.RECONVERGENT B1 ;  /* 0x0000000000017941 */ /* 0x000fea0003800200 */
.L_x_45:
[----:B------:R-:W-:-:S04]  /*0870*/  IMAD.MOV.U32 R7, RZ, RZ, 0x0 ;  /* 0x00000000ff077424 */ /* 0x000fc800078e00ff */
[----:B0-----:R-:W-:Y:S05]  /*0880*/  RET.REL.NODEC R6 `(_Z12assign_fc2_bv) ;  /* 0xfffffff406dc7950 */ /* 0x001fea0003c3ffff */
.L_x_56:
        /* <DEDUP_REMOVED lines=15> */
.L_x_83:


//--------------------- .text._Z13_update_fc1_wv  --------------------------
	.section	.text._Z13_update_fc1_wv,"ax",@progbits
	.align	128
        .global         _Z13_update_fc1_wv
        .type           _Z13_update_fc1_wv,@function
        .size           _Z13_update_fc1_wv,(.L_x_91 - _Z13_update_fc1_wv)
        .other          _Z13_update_fc1_wv,@"STO_CUDA_ENTRY STV_DEFAULT"
_Z13_update_fc1_wv:
.text._Z13_update_fc1_wv:
[----:B------:R-:W-:Y:S01]  /*0000*/  LDC R1, c[0x0][0x37c] ;  /* 0x0000df00ff017b82 */ /* 0x000fe20000000800 */
[----:B------:R-:W0:Y:S07]  /*0010*/  S2R R13, SR_CTAID.X ;  /* 0x00000000000d7919 */ /* 0x000e2e0000002500 */
[----:B------:R-:W0:Y:S01]  /*0020*/  LDC.64 R2, c[0x4][0xd0] ;  /* 0x01003400ff027b82 */ /* 0x000e220000000a00 */
[----:B------:R-:W1:Y:S01]  /*0030*/  LDCU UR6, c[0x0][0x364] ;  /* 0x00006c80ff0677ac */ /* 0x000e620008000800 */
[----:B------:R-:W1:Y:S01]  /*0040*/  S2R R7, SR_TID.Y ;  /* 0x0000000000077919 */ /* 0x000e620000002200 */
[----:B------:R-:W2:Y:S01]  /*0050*/  LDCU UR7, c[0x0][0x368] ;  /* 0x00006d00ff0777ac */ /* 0x000ea20008000800 */
[----:B------:R-:W1:Y:S04]  /*0060*/  S2R R0, SR_CTAID.Y ;  /* 0x0000000000007919 */ /* 0x000e680000002600 */
[----:B------:R-:W3:Y:S01]  /*0070*/  LDC.64 R4, c[0x4][0x90] ;  /* 0x01002400ff047b82 */ /* 0x000ee20000000a00 */
[----:B------:R-:W4:Y:S01]  /*0080*/  LDCU.64 UR4, c[0x0][0x358] ;  /* 0x00006b00ff0477ac */ /* 0x000f220008000a00 */
[----:B------:R-:W2:Y:S01]  /*0090*/  S2R R11, SR_TID.Z ;  /* 0x00000000000b7919 */ /* 0x000ea20000002300 */
[----:B------:R-:W2:Y:S05]  /*00a0*/  S2R R10, SR_CTAID.Z ;  /* 0x00000000000a7919 */ /* 0x000eaa0000002700 */
[----:B------:R-:W5:Y:S01]  /*00b0*/  LDC.64 R8, c[0x4][0xf8] ;  /* 0x01003e00ff087b82 */ /* 0x000f620000000a00 */
[----:B0-----:R-:W-:-:S04]  /*00c0*/  IMAD.WIDE.U32 R2, R13, 0x40, R2 ;  /* 0x000000400d027825 */ /* 0x001fc800078e0002 */
[----:B-1----:R-:W-:-:S04]  /*00d0*/  IMAD R7, R0, UR6, R7 ;  /* 0x0000000600077c24 */ /* 0x002fc8000f8e0207 */
[----:B---3--:R-:W-:-:S04]  /*00e0*/  IMAD.WIDE.U32 R4, R7, 0x10, R4 ;  /* 0x0000001007047825 */ /* 0x008fc800078e0004 */
[----:B------:R-:W-:-:S04]  /*00f0*/  IMAD.WIDE.U32 R6, R7, 0x10, R2 ;  /* 0x0000001007067825 */ /* 0x000fc800078e0002 */
[----:B--2---:R-:W-:Y:S02]  /*0100*/  IMAD R11, R10, UR7, R11 ;  /* 0x000000070a0b7c24 */ /* 0x004fe4000f8e020b */
[----:B-----5:R-:W-:-:S04]  /*0110*/  IMAD.WIDE.U32 R2, R13, 0x4, R8 ;  /* 0x000000040d027825 */ /* 0x020fc800078e0008 */
[C---:B------:R-:W-:Y:S02]  /*0120*/  IMAD.WIDE.U32 R4, R11.reuse, 0x4, R4 ;  /* 0x000000040b047825 */ /* 0x040fe400078e0004 */
[----:B----4-:R-:W2:Y:S02]  /*0130*/  LDG.E R2, desc[UR4][R2.64] ;  /* 0x0000000402027981 */ /* 0x010ea4000c1e1900 */
[----:B------:R-:W-:Y:S02]  /*0140*/  IMAD.WIDE.U32 R6, R11, 0x4, R6 ;  /* 0x000000040b067825 */ /* 0x000fe400078e0006 */
[----:B------:R-:W2:Y:S04]  /*0150*/  LDG.E R5, desc[UR4][R4.64] ;  /* 0x0000000404057981 */ /* 0x000ea8000c1e1900 */
[----:B------:R-:W2:Y:S02]  /*0160*/  LDG.E R9, desc[UR4][R6.64] ;  /* 0x0000000406097981 */ /* 0x000ea4000c1e1900 */
[----:B--2---:R-:W-:-:S05]  /*0170*/  FFMA R9, R2, R5, R9 ;  /* 0x0000000502097223 */ /* 0x004fca0000000009 */
[----:B------:R-:W-:Y:S01]  /*0180*/  STG.E desc[UR4][R6.64], R9 ;  /* 0x0000000906007986 */ /* 0x000fe2000c101904 */
[----:B------:R-:W-:Y:S05]  /*0190*/  EXIT ;  /* 0x000000000000794d */ /* 0x000fea0003800000 */
.L_x_57:
        /* <DEDUP_REMOVED lines=14> */
.L_x_91:


//--------------------- .text._Z13_update_fc1_bv  --------------------------
	.section	.text._Z13_update_fc1_bv,"ax",@progbits
	.align	128
        .global         _Z13_update_fc1_bv
        .type           _Z13_update_fc1_bv,@function
        .size           _Z13_update_fc1_bv,(.L_x_92 - _Z13_update_fc1_bv)
        .other          _Z13_update_fc1_bv,@"STO_CUDA_ENTRY STV_DEFAULT"
_Z13_update_fc1_bv:
.text._Z13_update_fc1_bv:
        /* <DEDUP_REMOVED lines=8> */
[----:B------:R-:W1:Y:S07]  /*0080*/  LDCU.64 UR4, c[0x0][0x358] ;  /* 0x00006b00ff0477ac */ /* 0x000e6e0008000a00 */
[----:B------:R-:W2:Y:S08]  /*0090*/  LDC.64 R2, c[0x4][0xf0] ;  /* 0x01003c00ff027b82 */ /* 0x000eb00000000a00 */
[----:B------:R-:W3:Y:S01]  /*00a0*/  LDC.64 R6, c[0x4][0xa0] ;  /* 0x01002800ff067b82 */ /* 0x000ee20000000a00 */
[----:B0-----:R-:W-:-:S05]  /*00b0*/  IMAD.WIDE R4, R9, 0x4, R4 ;  /* 0x0000000409047825 */ /* 0x001fca00078e0204 */
[----:B-1----:R-:W4:Y:S04]  /*00c0*/  LDG.E R19, desc[UR4][R4.64] ;  /* 0x0000000404137981 */ /* 0x002f28000c1e1900 */
[----:B--2---:R-:W4:Y:S04]  /*00d0*/  LDG.E R0, desc[UR4][R2.64] ;  /* 0x0000000402007981 */ /* 0x004f28000c1e1900 */
[----:B------:R-:W2:Y:S04]  /*00e0*/  LDG.E R16, desc[UR4][R2.64+0x4] ;  /* 0x0000040402107981 */ /* 0x000ea8000c1e1900 */
[----:B------:R-:W2:Y:S04]  /*00f0*/  LDG.E R17, desc[UR4][R4.64+0x8] ;  /* 0x0000080404117981 */ /* 0x000ea8000c1e1900 */
[----:B------:R-:W5:Y:S04]  /*0100*/  LDG.E R14, desc[UR4][R2.64+0x8] ;  /* 0x00000804020e7981 */ /* 0x000f68000c1e1900 */
[----:B------:R-:W5:Y:S04]  /*0110*/  LDG.E R15, desc[UR4][R4.64+0x10] ;  /* 0x00001004040f7981 */ /* 0x000f68000c1e1900 */
[----:B------:R-:W5:Y:S04]  /*0120*/  LDG.E R12, desc[UR4][R2.64+0xc] ;  /* 0x00000c04020c7981 */ /* 0x000f68000c1e1900 */
[----:B------:R-:W5:Y:S01]  /*0130*/  LDG.E R13, desc[UR4][R4.64+0x18] ;  /* 0x00001804040d7981 */ /* 0x000f62000c1e1900 */
[----:B---3--:R-:W-:-:S03]  /*0140*/  IMAD.WIDE R6, R9, 0x4, R6 ;  /* 0x0000000409067825 */ /* 0x008fc600078e0206 */
[----:B------:R-:W3:Y:S04]  /*0150*/  LDG.E R10, desc[UR4][R2.64+0x10] ;  /* 0x00001004020a7981 */ /* 0x000ee8000c1e1900 */
        /* <DEDUP_REMOVED lines=10> */
[----:B------:R0:W3:Y:S04]  /*0200*/  LDG.E R24, desc[UR4][R4.64+0x48] ;  /* 0x0000480404187981 */ /* 0x0000e8000c1e1900 */
[----:B------:R-:W3:Y:S01]  /*0210*/  LDG.E R29, desc[UR4][R2.64+0x24] ;  /* 0x00002404021d7981 */ /* 0x000ee2000c1e1900 */
[----:B----4-:R-:W-:-:S04]  /*0220*/  FFMA R19, R0, R19, RZ ;  /* 0x0000001300137223 */ /* 0x010fc800000000ff */
[----:B--2---:R-:W-:-:S04]  /*0230*/  FFMA R17, R16, R17, R19 ;  /* 0x0000001110117223 */ /* 0x004fc80000000013 */
[----:B-----5:R-:W-:-:S04]  /*0240*/  FFMA R15, R14, R15, R17 ;  /* 0x0000000f0e0f7223 */ /* 0x020fc80000000011 */
[----:B------:R-:W-:-:S04]  /*0250*/  FFMA R13, R12, R13, R15 ;  /* 0x0000000d0c0d7223 */ /* 0x000fc8000000000f */
[----:B---3--:R-:W-:Y:S02]  /*0260*/  FFMA R11, R10, R11, R13 ;  /* 0x0000000b0a0b7223 */ /* 0x008fe4000000000d */
[----:B------:R-:W1:Y:S02]  /*0270*/  LDC.64 R12, c[0x4][0xc8] ;  /* 0x01003200ff0c7b82 */ /* 0x000e640000000a00 */
[----:B------:R-:W-:-:S04]  /*0280*/  FFMA R11, R8, R27, R11 ;  /* 0x0000001b080b7223 */ /* 0x000fc8000000000b */
[----:B------:R-:W-:Y:S01]  /*0290*/  FFMA R11, R22, R25, R11 ;  /* 0x00000019160b7223 */ /* 0x000fe2000000000b */
[----:B------:R-:W0:Y:S03]  /*02a0*/  F2F.F64.F32 R6, R6 ;  /* 0x0000000600067310 */ /* 0x000e260000201800 */
[----:B------:R-:W-:-:S04]  /*02b0*/  FFMA R11, R20, R23, R11 ;  /* 0x00000017140b7223 */ /* 0x000fc8000000000b */
[----:B------:R-:W-:Y:S01]  /*02c0*/  FFMA R18, R18, R21, R11 ;  /* 0x0000001512127223 */ /* 0x000fe2000000000b */
[----:B0-----:R-:W-:Y:S01]  /*02d0*/  DADD R4, -R6, 1 ;  /* 0x3ff0000006047429 */ /* 0x001fe20000000100 */
[----:B------:R-:W0:Y:S02]  /*02e0*/  LDC.64 R10, c[0x4][0xf8] ;  /* 0x01003e00ff0a7b82 */ /* 0x000e240000000a00 */
[----:B------:R-:W-:-:S04]  /*02f0*/  FFMA R18, R29, R24, R18 ;  /* 0x000000181d127223 */ /* 0x000fc80000000012 */
[----:B------:R-:W2:Y:S01]  /*0300*/  F2F.F64.F32 R2, R18 ;  /* 0x0000001200027310 */ /* 0x000ea20000201800 */
[----:B------:R-:W-:-:S08]  /*0310*/  DMUL R4, R6, R4 ;  /* 0x0000000406047228 */ /* 0x000fd00000000000 */
[----:B--2---:R-:W-:-:S10]  /*0320*/  DMUL R2, R2, R4 ;  /* 0x0000000402027228 */ /* 0x004fd40000000000 */
[----:B------:R-:W2:Y:S01]  /*0330*/  F2F.F32.F64 R3, R2 ;  /* 0x0000000200037310 */ /* 0x000ea20000301000 */
[----:B0-----:R-:W-:-:S04]  /*0340*/  IMAD.WIDE R4, R9, 0x4, R10 ;  /* 0x0000000409047825 */ /* 0x001fc800078e020a */
[----:B-1----:R-:W-:Y:S01]  /*0350*/  IMAD.WIDE R6, R9, 0x4, R12 ;  /* 0x0000000409067825 */ /* 0x002fe200078e020c */
[----:B--2---:R-:W-:Y:S04]  /*0360*/  STG.E desc[UR4][R4.64], R3 ;  /* 0x0000000304007986 */ /* 0x004fe8000c101904 */
[----:B------:R-:W2:Y:S02]  /*0370*/  LDG.E R0, desc[UR4][R6.64] ;  /* 0x0000000406007981 */ /* 0x000ea4000c1e1900 */
[----:B--2---:R-:W-:-:S05]  /*0380*/  FADD R9, R3, R0 ;  /* 0x0000000003097221 */ /* 0x004fca0000000000 */
[----:B------:R-:W-:Y:S01]  /*0390*/  STG.E desc[UR4][R6.64], R9 ;  /* 0x0000000906007986 */ /* 0x000fe2000c101904 */
[----:B------:R-:W-:Y:S05]  /*03a0*/  EXIT ;  /* 0x000000000000794d */ /* 0x000fea0003800000 */
.L_x_58:
        /* <DEDUP_REMOVED lines=13> */
.L_x_92:


//--------------------- .text._Z13_update_fc2_wv  --------------------------
	.section	.text._Z13_update_fc2_wv,"ax",@progbits
	.align	128
        .global         _Z13_update_fc2_wv
        .type           _Z13_update_fc2_wv,@function
        .size           _Z13_update_fc2_wv,(.L_x_93 - _Z13_update_fc2_wv)
        .other          _Z13_update_fc2_wv,@"STO_CUDA_ENTRY STV_DEFAULT"
_Z13_update_fc2_wv:
.text._Z13_update_fc2_wv:
        /* <DEDUP_REMOVED lines=13> */
[----:B------:R-:W1:Y:S07]  /*00d0*/  LDCU.64 UR4, c[0x0][0x358] ;  /* 0x00006b00ff0477ac */ /* 0x000e6e0008000a00 */
[----:B------:R-:W2:Y:S08]  /*00e0*/  LDC.64 R2, c[0x4][0xf0] ;  /* 0x01003c00ff027b82 */ /* 0x000eb00000000a00 */
[----:B------:R-:W3:Y:S01]  /*00f0*/  LDC.64 R4, c[0x4][0xa0] ;  /* 0x01002800ff047b82 */ /* 0x000ee20000000a00 */
[----:B0-----:R-:W-:-:S04]  /*0100*/  IMAD.WIDE R6, R9, 0x8, R6 ;  /* 0x0000000809067825 */ /* 0x001fc800078e0206 */
[----:B------:R-:W-:-:S04]  /*0110*/  IMAD.WIDE.U32 R6, R11, 0x4, R6 ;  /* 0x000000040b067825 */ /* 0x000fc800078e0006 */
[----:B--2---:R-:W-:Y:S02]  /*0120*/  IMAD.WIDE R2, R9, 0x4, R2 ;  /* 0x0000000409027825 */ /* 0x004fe400078e0202 */
[----:B-1----:R-:W2:Y:S02]  /*0130*/  LDG.E R9, desc[UR4][R6.64] ;  /* 0x0000000406097981 */ /* 0x002ea4000c1e1900 */
[----:B---3--:R-:W-:Y:S02]  /*0140*/  IMAD.WIDE.U32 R4, R11, 0x4, R4 ;  /* 0x000000040b047825 */ /* 0x008fe400078e0004 */
[----:B------:R-:W2:Y:S04]  /*0150*/  LDG.E R2, desc[UR4][R2.64] ;  /* 0x0000000402027981 */ /* 0x000ea8000c1e1900 */
[----:B------:R-:W2:Y:S02]  /*0160*/  LDG.E R5, desc[UR4][R4.64] ;  /* 0x0000000404057981 */ /* 0x000ea4000c1e1900 */
[----:B--2---:R-:W-:-:S05]  /*0170*/  FFMA R9, R2, R5, R9 ;  /* 0x0000000502097223 */ /* 0x004fca0000000009 */
[----:B------:R-:W-:Y:S01]  /*0180*/  STG.E desc[UR4][R6.64], R9 ;  /* 0x0000000906007986 */ /* 0x000fe2000c101904 */
[----:B------:R-:W-:Y:S05]  /*0190*/  EXIT ;  /* 0x000000000000794d */ /* 0x000fea0003800000 */
.L_x_59:
        /* <DEDUP_REMOVED lines=14> */
.L_x_93:


//--------------------- .text._Z13_update_fc2_bv  --------------------------
	.section	.text._Z13_update_fc2_bv,"ax",@progbits
	.align	128
        .global         _Z13_update_fc2_bv
        .type           _Z13_update_fc2_bv,@function
        .size           _Z13_update_fc2_bv,(.L_x_94 - _Z13_update_fc2_bv)
        .other          _Z13_update_fc2_bv,@"STO_CUDA_ENTRY STV_DEFAULT"
_Z13_update_fc2_bv:
.text._Z13_update_fc2_bv:
        /* <DEDUP_REMOVED lines=9> */
[----:B------:R-:W2:Y:S06]  /*0090*/  LDCU UR6, c[0x3][0x48] ;  /* 0x00c00900ff0677ac */ /* 0x000eac0008000800 */
[----:B------:R-:W3:Y:S08]  /*00a0*/  LDC.64 R2, c[0x4][0xe8] ;  /* 0x01003a00ff027b82 */ /* 0x000ef00000000a00 */
[----:B------:R-:W4:Y:S01]  /*00b0*/  LDC.64 R12, c[0x4][0xf0] ;  /* 0x01003c00ff0c7b82 */ /* 0x000f220000000a00 */
[----:B0-----:R-:W-:-:S05]  /*00c0*/  IMAD.WIDE R6, R15, 0x4, R6 ;  /* 0x000000040f067825 */ /* 0x001fca00078e0206 */
[----:B-1----:R-:W5:Y:S01]  /*00d0*/  LDG.E R14, desc[UR4][R6.64] ;  /* 0x00000004060e7981 */ /* 0x002f62000c1e1900 */
[----:B---3--:R-:W-:-:S06]  /*00e0*/  IMAD.WIDE R2, R15, 0x4, R2 ;  /* 0x000000040f027825 */ /* 0x008fcc00078e0202 */
[----:B------:R-:W2:Y:S01]  /*00f0*/  LDG.E R2, desc[UR4][R2.64] ;  /* 0x0000000402027981 */ /* 0x000ea2000c1e1900 */
[----:B-----5:R-:W0:Y:S01]  /*0100*/  F2F.F64.F32 R8, R14 ;  /* 0x0000000e00087310 */ /* 0x020e220000201800 */
[----:B--2---:R-:W-:Y:S01]  /*0110*/  FMUL R0, R2, UR6 ;  /* 0x0000000602007c20 */ /* 0x004fe20008400000 */
[----:B----4-:R-:W-:-:S06]  /*0120*/  IMAD.WIDE R2, R15, 0x4, R12 ;  /* 0x000000040f027825 */ /* 0x010fcc00078e020c */
[----:B------:R-:W1:Y:S01]  /*0130*/  F2F.F64.F32 R4, R0 ;  /* 0x0000000000047310 */ /* 0x000e620000201800 */
[----:B0-----:R-:W-:-:S08]  /*0140*/  DADD R10, -R8, 1 ;  /* 0x3ff00000080a7429 */ /* 0x001fd00000000100 */
[----:B------:R-:W-:Y:S01]  /*0150*/  DMUL R10, R8, R10 ;  /* 0x0000000a080a7228 */ /* 0x000fe20000000000 */
[----:B------:R-:W0:Y:S07]  /*0160*/  LDC.64 R8, c[0x4][0xd8] ;  /* 0x01003600ff087b82 */ /* 0x000e2e0000000a00 */
[----:B-1----:R-:W-:-:S10]  /*0170*/  DMUL R4, R4, R10 ;  /* 0x0000000a04047228 */ /* 0x002fd40000000000 */
[----:B------:R-:W1:Y:S01]  /*0180*/  F2F.F32.F64 R5, R4 ;  /* 0x0000000400057310 */ /* 0x000e620000301000 */
[----:B0-----:R-:W-:Y:S01]  /*0190*/  IMAD.WIDE R6, R15, 0x4, R8 ;  /* 0x000000040f067825 */ /* 0x001fe200078e0208 */
[----:B-1----:R-:W-:Y:S04]  /*01a0*/  STG.E desc[UR4][R2.64], R5 ;  /* 0x0000000502007986 */ /* 0x002fe8000c101904 */
[----:B------:R-:W2:Y:S02]  /*01b0*/  LDG.E R8, desc[UR4][R6.64] ;  /* 0x0000000406087981 */ /* 0x000ea4000c1e1900 */
[----:B--2---:R-:W-:-:S05]  /*01c0*/  FADD R9, R5, R8 ;  /* 0x0000000805097221 */ /* 0x004fca0000000000 */
[----:B------:R-:W-:Y:S01]  /*01d0*/  STG.E desc[UR4][R6.64], R9 ;  /* 0x0000000906007986 */ /* 0x000fe2000c101904 */
[----:B------:R-:W-:Y:S05]  /*01e0*/  EXIT ;  /* 0x000000000000794d */ /* 0x000fea0003800000 */
.L_x_60:
        /* <DEDUP_REMOVED lines=9> */
.L_x_94:


//--------------------- .text._Z23_check_answer_get_errorv --------------------------
	.section	.text._Z23_check_answer_get_errorv,"ax",@progbits
	.align	128
        .global         _Z23_check_answer_get_errorv
        .type           _Z23_check_answer_get_errorv,@function
        .size           _Z23_check_answer_get_errorv,(.L_x_95 - _Z23_check_answer_get_errorv)
        .other          _Z23_check_answer_get_errorv,@"STO_CUDA_ENTRY STV_DEFAULT"
_Z23_check_answer_get_errorv:
.text._Z23_check_answer_get_errorv:
[----:B------:R-:W-:Y:S08]  /*0000*/  LDC R1, c[0x0][0x37c] ;  /* 0x0000df00ff017b82 */ /* 0x000ff00000000800 */
[----:B------:R-:W0:Y:S01]  /*0010*/  LDC.64 R2, c[0x4][0xb8] ;  /* 0x01002e00ff027b82 */ /* 0x000e220000000a00 */
[----:B------:R-:W0:Y:S02]  /*0020*/  LDCU.64 UR4, c[0x0][0x358] ;  /* 0x00006b00ff0477ac */ /* 0x000e240008000a00 */
[----:B0-----:R-:W2:Y:S04]  /*0030*/  LDG.E R12, desc[UR4][R2.64] ;  /* 0x00000004020c7981 */ /* 0x001ea8000c1e1900 */
[----:B------:R-:W2:Y:S04]  /*0040*/  LDG.E R19, desc[UR4][R2.64+0x4] ;  /* 0x0000040402137981 */ /* 0x000ea8000c1e1900 */
[----:B------:R-:W3:Y:S04]  /*0050*/  LDG.E R11, desc[UR4][R2.64+0x8] ;  /* 0x00000804020b7981 */ /* 0x000ee8000c1e1900 */
[----:B------:R-:W4:Y:S04]  /*0060*/  LDG.E R13, desc[UR4][R2.64+0xc] ;  /* 0x00000c04020d7981 */ /* 0x000f28000c1e1900 */
[----:B------:R-:W5:Y:S04]  /*0070*/  LDG.E R17, desc[UR4][R2.64+0x10] ;  /* 0x0000100402117981 */ /* 0x000f68000c1e1900 */
[----:B------:R-:W5:Y:S04]  /*0080*/  LDG.E R21, desc[UR4][R2.64+0x14] ;  /* 0x0000140402157981 */ /* 0x000f68000c1e1900 */
[----:B------:R-:W5:Y:S04]  /*0090*/  LDG.E R25, desc[UR4][R2.64+0x18] ;  /* 0x0000180402197981 */ /* 0x000f68000c1e1900 */
[----:B------:R-:W5:Y:S04]  /*00a0*/  LDG.E R8, desc[UR4][R2.64+0x1c] ;  /* 0x00001c0402087981 */ /* 0x000f68000c1e1900 */
[----:B------:R-:W5:Y:S04]  /*00b0*/  LDG.E R10, desc[UR4][R2.64+0x20] ;  /* 0x00002004020a7981 */ /* 0x000f68000c1e1900 */
[----:B------:R0:W5:Y:S02]  /*00c0*/  LDG.E R0, desc[UR4][R2.64+0x24] ;  /* 0x0000240402007981 */ /* 0x000164000c1e1900 */
[----:B0-----:R-:W0:Y:S01]  /*00d0*/  LDC.64 R2, c[0x4][0xc0] ;  /* 0x01003000ff027b82 */ /* 0x001e220000000a00 */
[----:B--2---:R-:W-:-:S04]  /*00e0*/  FSETP.GEU.AND P3, PT, R12, R19, PT ;  /* 0x000000130c00720b */ /* 0x004fc80003f6e000 */
[----:B------:R-:W-:Y:S02]  /*00f0*/  FSEL R4, R19, R12, !P3 ;  /* 0x0000000c13047208 */ /* 0x000fe40005800000 */
[----:B------:R-:W-:Y:S02]  /*0100*/  SEL R6, RZ, 0x1, P3 ;  /* 0x00000001ff067807 */ /* 0x000fe40001800000 */
[----:B---3--:R-:W-:-:S04]  /*0110*/  FSETP.GEU.AND P4, PT, R4, R11, PT ;  /* 0x0000000b0400720b */ /* 0x008fc80003f8e000 */
[----:B------:R-:W-:Y:S02]  /*0120*/  FSEL R4, R11, R4, !P4 ;  /* 0x000000040b047208 */ /* 0x000fe40006000000 */
[----:B------:R-:W-:Y:S02]  /*0130*/  SEL R6, R6, 0x2, P4 ;  /* 0x0000000206067807 */ /* 0x000fe40002000000 */
[----:B----4-:R-:W-:-:S04]  /*0140*/  FSETP.GEU.AND P2, PT, R4, R13, PT ;  /* 0x0000000d0400720b */ /* 0x010fc80003f4e000 */
[----:B------:R-:W-:Y:S02]  /*0150*/  FSEL R4, R13, R4, !P2 ;  /* 0x000000040d047208 */ /* 0x000fe40005000000 */
[----:B------:R-:W-:Y:S02]  /*0160*/  SEL R6, R6, 0x3, P2 ;  /* 0x0000000306067807 */ /* 0x000fe40001000000 */
[----:B-----5:R-:W-:-:S04]  /*0170*/  FSETP.GEU.AND P1, PT, R4, R17, PT ;  /* 0x000000110400720b */ /* 0x020fc80003f2e000 */
[----:B------:R-:W-:-:S04]  /*0180*/  FSEL R4, R17, R4, !P1 ;  /* 0x0000000411047208 */ /* 0x000fc80004800000 */
[----:B------:R-:W-:-:S04]  /*0190*/  FSETP.GEU.AND P0, PT, R4, R21, PT ;  /* 0x000000150400720b */ /* 0x000fc80003f0e000 */
[----:B------:R-:W-:-:S04]  /*01a0*/  FSEL R4, R21, R4, !P0 ;  /* 0x0000000415047208 */ /* 0x000fc80004000000 */
[----:B------:R-:W-:-:S04]  /*01b0*/  FSETP.GEU.AND P3, PT, R4, R25, PT ;  /* 0x000000190400720b */ /* 0x000fc80003f6e000 */
[----:B------:R-:W-:Y:S02]  /*01c0*/  FSEL R5, R25, R4, !P3 ;  /* 0x0000000419057208 */ /* 0x000fe40005800000 */
[----:B------:R-:W-:Y:S02]  /*01d0*/  SEL R4, R6, 0x4, P1 ;  /* 0x0000000406047807 */ /* 0x000fe40000800000 */
[----:B------:R-:W-:Y:S02]  /*01e0*/  FSETP.GEU.AND P1, PT, R5, R8, PT ;  /* 0x000000080500720b */ /* 0x000fe40003f2e000 */
[----:B------:R-:W-:Y:S02]  /*01f0*/  SEL R4, R4, 0x5, P0 ;  /* 0x0000000504047807 */ /* 0x000fe40000000000 */
[----:B------:R-:W-:Y:S02]  /*0200*/  FSEL R5, R8, R5, !P1 ;  /* 0x0000000508057208 */ /* 0x000fe40004800000 */
[----:B------:R-:W-:-:S02]  /*0210*/  SEL R4, R4, 0x6, P3 ;  /* 0x0000000604047807 */ /* 0x000fc40001800000 */
[----:B------:R-:W-:Y:S02]  /*0220*/  FSETP.GEU.AND P0, PT, R5, R10, PT ;  /* 0x0000000a0500720b */ /* 0x000fe40003f0e000 */
[----:B------:R-:W-:Y:S02]  /*0230*/  SEL R4, R4, 0x7, P1 ;  /* 0x0000000704047807 */ /* 0x000fe40000800000 */
[----:B------:R-:W-:Y:S02]  /*0240*/  FSEL R5, R10, R5, !P0 ;  /* 0x000000050a057208 */ /* 0x000fe40004000000 */
[----:B------:R-:W-:Y:S02]  /*0250*/  SEL R4, R4, 0x8, P0 ;  /* 0x0000000804047807 */ /* 0x000fe40000000000 */
[----:B------:R-:W-:-:S04]  /*0260*/  FSETP.GEU.AND P0, PT, R5, R0, PT ;  /* 0x000000000500720b */ /* 0x000fc80003f0e000 */
[----:B------:R-:W-:-:S04]  /*0270*/  SEL R4, R4, 0x9, P0 ;  /* 0x0000000904047807 */ /* 0x000fc80000000000 */
[----:B0-----:R-:W-:-:S04]  /*0280*/  LEA R14, P0, R4, R2, 0x2 ;  /* 0x00000002040e7211 */ /* 0x001fc800078010ff */
[----:B------:R-:W-:-:S05]  /*0290*/  LEA.HI.X R15, R4, R3, RZ, 0x2, P0 ;  /* 0x00000003040f7211 */ /* 0x000fca00000f14ff */
[----:B------:R-:W2:Y:S02]  /*02a0*/  LDG.E R14, desc[UR4][R14.64] ;  /* 0x000000040e0e7981 */ /* 0x000ea4000c1e1900 */
[----:B--2---:R-:W-:-:S13]  /*02b0*/  ISETP.NE.AND P0, PT, R14, RZ, PT ;  /* 0x000000ff0e00720c */ /* 0x004fda0003f05270 */
[----:B------:R-:W0:Y:S02]  /*02c0*/  @P0 LDC.64 R22, c[0x4][0x40] ;  /* 0x01001000ff160b82 */ /* 0x000e240000000a00 */
[----:B0-----:R-:W2:Y:S06]  /*02d0*/  @P0 LDG.E R4, desc[UR4][R22.64] ;  /* 0x0000000416040981 */ /* 0x001eac000c1e1900 */
[----:B------:R-:W0:Y:S01]  /*02e0*/  LDC.64 R2, c[0x4][0xc0] ;  /* 0x01003000ff027b82 */ /* 0x000e220000000a00 */
[----:B--2---:R-:W-:-:S05]  /*02f0*/  @P0 VIADD R9, R4, 0x1 ;  /* 0x0000000104090836 */ /* 0x004fca0000000000 */
[----:B------:R1:W-:Y:S04]  /*0300*/  @P0 STG.E desc[UR4][R22.64], R9 ;  /* 0x0000000916000986 */ /* 0x0003e8000c101904 */
[----:B0-----:R-:W2:Y:S01]  /*0310*/  LDG.E R16, desc[UR4][R2.64] ;  /* 0x0000000402107981 */ /* 0x001ea2000c1e1900 */
[----:B------:R-:W0:Y:S08]  /*0320*/  LDC.64 R4, c[0x4][0x48] ;  /* 0x01001200ff047b82 */ /* 0x000e300000000a00 */
[----:B------:R-:W3:Y:S01]  /*0330*/  LDC.64 R6, c[0x4][0xe8] ;  /* 0x01003a00ff067b82 */ /* 0x000ee20000000a00 */
[----:B--2---:R-:W-:-:S02]  /*0340*/  I2FP.F32.S32 R27, R16 ;  /* 0x00000010001b7245 */ /* 0x004fc40000201400 */
[----:B0-----:R-:W2:Y:S03]  /*0350*/  LDG.E R16, desc[UR4][R4.64] ;  /* 0x0000000404107981 */ /* 0x001ea6000c1e1900 */
[----:B------:R-:W-:-:S05]  /*0360*/  FADD R15, R12, -R27 ;  /* 0x8000001b0c0f7221 */ /* 0x000fca0000000000 */
[----:B---3--:R0:W-:Y:S04]  /*0370*/  STG.E desc[UR4][R6.64], R15 ;  /* 0x0000000f06007986 */ /* 0x0081e8000c101904 */
[----:B------:R-:W3:Y:S02]  /*0380*/  LDG.E R12, desc[UR4][R2.64+0x4] ;  /* 0x00000404020c7981 */ /* 0x000ee4000c1e1900 */
[----:B---3--:R-:W-:-:S05]  /*0390*/  I2FP.F32.S32 R12, R12 ;  /* 0x0000000c000c7245 */ /* 0x008fca0000201400 */
[----:B------:R-:W-:-:S05]  /*03a0*/  FADD R19, R19, -R12 ;  /* 0x8000000c13137221 */ /* 0x000fca0000000000 */
[----:B------:R-:W-:Y:S04]  /*03b0*/  STG.E desc[UR4][R6.64+0x4], R19 ;  /* 0x0000041306007986 */ /* 0x000fe8000c101904 */
[----:B-1----:R-:W3:Y:S02]  /*03c0*/  LDG.E R9, desc[UR4][R2.64+0x8] ;  /* 0x0000080402097981 */ /* 0x002ee4000c1e1900 */
[----:B---3--:R-:W-:-:S05]  /*03d0*/  I2FP.F32.S32 R12, R9 ;  /* 0x00000009000c7245 */ /* 0x008fca0000201400 */
[----:B------:R-:W-:-:S05]  /*03e0*/  FADD R11, R11, -R12 ;  /* 0x8000000c0b0b7221 */ /* 0x000fca0000000000 */
[----:B------:R-:W-:Y:S04]  /*03f0*/  STG.E desc[UR4][R6.64+0x8], R11 ;  /* 0x0000080b06007986 */ /* 0x000fe8000c101904 */
[----:B------:R-:W3:Y:S02]  /*0400*/  LDG.E R9, desc[UR4][R2.64+0xc] ;  /* 0x00000c0402097981 */ /* 0x000ee4000c1e1900 */
[----:B---3--:R-:W-:-:S05]  /*0410*/  I2FP.F32.S32 R12, R9 ;  /* 0x00000009000c7245 */ /* 0x008fca0000201400 */
[----:B------:R-:W-:-:S05]  /*0420*/  FADD R13, R13, -R12 ;  /* 0x8000000c0d0d7221 */ /* 0x000fca0000000000 */
[----:B------:R-:W-:Y:S04]  /*0430*/  STG.E desc[UR4][R6.64+0xc], R13 ;  /* 0x00000c0d06007986 */ /* 0x000fe8000c101904 */
[----:B------:R-:W3:Y:S02]  /*0440*/  LDG.E R9, desc[UR4][R2.64+0x10] ;  /* 0x0000100402097981 */ /* 0x000ee4000c1e1900 */
[----:B---3--:R-:W-:-:S05]  /*0450*/  I2FP.F32.S32 R12, R9 ;  /* 0x00000009000c7245 */ /* 0x008fca0000201400 */
[----:B------:R-:W-:-:S05]  /*0460*/  FADD R17, R17, -R12 ;  /* 0x8000000c11117221 */ /* 0x000fca0000000000 */
[----:B------:R1:W-:Y:S04]  /*0470*/  STG.E desc[UR4][R6.64+0x10], R17 ;  /* 0x0000101106007986 */ /* 0x0003e8000c101904 */
[----:B------:R-:W3:Y:S02]  /*0480*/  LDG.E R9, desc[UR4][R2.64+0x14] ;  /* 0x0000140402097981 */ /* 0x000ee4000c1e1900 */
[----:B---3--:R-:W-:-:S05]  /*0490*/  I2FP.F32.S32 R12, R9 ;  /* 0x00000009000c7245 */ /* 0x008fca0000201400 */
[----:B------:R-:W-:-:S05]  /*04a0*/  FADD R21, R21, -R12 ;  /* 0x8000000c15157221 */ /* 0x000fca0000000000 */
[----:B------:R3:W-:Y:S04]  /*04b0*/  STG.E desc[UR4][R6.64+0x14], R21 ;  /* 0x0000141506007986 */ /* 0x0007e8000c101904 */
[----:B------:R-:W4:Y:S02]  /*04c0*/  LDG.E R9, desc[UR4][R2.64+0x18] ;  /* 0x0000180402097981 */ /* 0x000f24000c1e1900 */
[----:B----4-:R-:W-:-:S05]  /*04d0*/  I2FP.F32.S32 R12, R9 ;  /* 0x00000009000c7245 */ /* 0x010fca0000201400 */
[----:B------:R-:W-:-:S05]  /*04e0*/  FADD R25, R25, -R12 ;  /* 0x8000000c19197221 */ /* 0x000fca0000000000 */
[----:B------:R4:W-:Y:S04]  /*04f0*/  STG.E desc[UR4][R6.64+0x18], R25 ;  /* 0x0000181906007986 */ /* 0x0009e8000c101904 */
[----:B------:R-:W5:Y:S01]  /*0500*/  LDG.E R9, desc[UR4][R2.64+0x1c] ;  /* 0x00001c0402097981 */ /* 0x000f62000c1e1900 */
[----:B------:R-:W-:-:S04]  /*0510*/  FMUL R18, R15, R15 ;  /* 0x0000000f0f127220 */ /* 0x000fc80000400000 */
[----:B0-----:R-:W-:Y:S01]  /*0520*/  F2F.F64.F32 R14, R18 ;  /* 0x00000012000e7310 */ /* 0x001fe20000201800 */
[----:B-----5:R-:W-:-:S05]  /*0530*/  I2FP.F32.S32 R9, R9 ;  /* 0x0000000900097245 */ /* 0x020fca0000201400 */
[----:B------:R-:W-:-:S05]  /*0540*/  FADD R23, R8, -R9 ;  /* 0x8000000908177221 */ /* 0x000fca0000000000 */
[----:B------:R0:W-:Y:S04]  /*0550*/  STG.E desc[UR4][R6.64+0x1c], R23 ;  /* 0x00001c1706007986 */ /* 0x0001e8000c101904 */
[----:B------:R-:W5:Y:S01]  /*0560*/  LDG.E R12, desc[UR4][R2.64+0x20] ;  /* 0x00002004020c7981 */ /* 0x000f62000c1e1900 */
[----:B--2---:R-:W2:Y:S02]  /*0570*/  F2F.F64.F32 R8, R16 ;  /* 0x0000001000087310 */ /* 0x004ea40000201800 */
[----:B--2---:R-:W-:-:S10]  /*0580*/  DFMA R26, R14, 0.5, R8 ;  /* 0x3fe000000e1a782b */ /* 0x004fd40000000008 */
[----:B------:R-:W2:Y:S01]  /*0590*/  F2F.F32.F64 R26, R26 ;  /* 0x0000001a001a7310 */ /* 0x000ea20000301000 */
[----:B------:R-:W-:-:S07]  /*05a0*/  FMUL R20, R19, R19 ;  /* 0x0000001313147220 */ /* 0x000fce0000400000 */
[----:B------:R-:W-:Y:S08]  /*05b0*/  F2F.F64.F32 R14, R20 ;  /* 0x00000014000e7310 */ /* 0x000ff00000201800 */
[----:B--2---:R-:W2:Y:S02]  /*05c0*/  F2F.F64.F32 R8, R26 ;  /* 0x0000001a00087310 */ /* 0x004ea40000201800 */
[----:B--2---:R-:W-:-:S10]  /*05d0*/  DFMA R8, R14, 0.5, R8 ;  /* 0x3fe000000e08782b */ /* 0x004fd40000000008 */
[----:B------:R-:W2:Y:S01]  /*05e0*/  F2F.F32.F64 R8, R8 ;  /* 0x0000000800087310 */ /* 0x000ea20000301000 */
[----:B------:R-:W-:-:S07]  /*05f0*/  FMUL R16, R11, R11 ;  /* 0x0000000b0b107220 */ /* 0x000fce0000400000 */
[----:B--2---:R-:W-:Y:S01]  /*0600*/  F2F.F64.F32 R14, R8 ;  /* 0x00000008000e7310 */ /* 0x004fe20000201800 */
[----:B------:R-:W-:Y:S01]  /*0610*/  FMUL R18, R13, R13 ;  /* 0x0000000d0d127220 */ /* 0x000fe20000400000 */
[----:B-1----:R-:W-:-:S06]  /*0620*/  FMUL R17, R17, R17 ;  /* 0x0000001111117220 */ /* 0x002fcc0000400000 */
[----:B------:R-:W-:Y:S01]  /*0630*/  F2F.F64.F32 R8, R17 ;  /* 0x0000001100087310 */ /* 0x000fe20000201800 */
[----:B---3--:R-:W-:Y:S01]  /*0640*/  FMUL R21, R21, R21 ;  /* 0x0000001515157220 */ /* 0x008fe20000400000 */
[----:B----4-:R-:W-:Y:S01]  /*0650*/  FMUL R25, R25, R25 ;  /* 0x0000001919197220 */ /* 0x010fe20000400000 */
[----:B-----5:R-:W-:-:S05]  /*0660*/  I2FP.F32.S32 R19, R12 ;  /* 0x0000000c00137245 */ /* 0x020fca0000201400 */
[----:B------:R-:W-:-:S05]  /*0670*/  FADD R19, R10, -R19 ;  /* 0x800000130a137221 */ /* 0x000fca0000000000 */
[----:B------:R1:W-:Y:S04]  /*0680*/  STG.E desc[UR4][R6.64+0x20], R19 ;  /* 0x0000201306007986 */ /* 0x0003e8000c101904 */
[----:B------:R-:W2:Y:S01]  /*0690*/  LDG.E R2, desc[UR4][R2.64+0x24] ;  /* 0x0000240402027981 */ /* 0x000ea2000c1e1900 */
[----:B------:R-:W3:Y:S02]  /*06a0*/  F2F.F64.F32 R10, R16 ;  /* 0x00000010000a7310 */ /* 0x000ee40000201800 */
[----:B---3--:R-:W-:-:S10]  /*06b0*/  DFMA R10, R10, 0.5, R14 ;  /* 0x3fe000000a0a782b */ /* 0x008fd4000000000e */
[----:B------:R-:W3:Y:S08]  /*06c0*/  F2F.F32.F64 R10, R10 ;  /* 0x0000000a000a7310 */ /* 0x000ef00000301000 */
[----:B------:R-:W-:Y:S08]  /*06d0*/  F2F.F64.F32 R12, R18 ;  /* 0x00000012000c7310 */ /* 0x000ff00000201800 */
[----:B---3--:R-:W3:Y:S02]  /*06e0*/  F2F.F64.F32 R14, R10 ;  /* 0x0000000a000e7310 */ /* 0x008ee40000201800 */
[----:B---3--:R-:W-:-:S10]  /*06f0*/  DFMA R12, R12, 0.5, R14 ;  /* 0x3fe000000c0c782b */ /* 0x008fd4000000000e */
[----:B------:R-:W3:Y:S08]  /*0700*/  F2F.F32.F64 R12, R12 ;  /* 0x0000000c000c7310 */ /* 0x000ef00000301000 */
[----:B---3--:R-:W3:Y:S02]  /*0710*/  F2F.F64.F32 R14, R12 ;  /* 0x0000000c000e7310 */ /* 0x008ee40000201800 */
[----:B---3--:R-:W-:-:S10]  /*0720*/  DFMA R8, R8, 0.5, R14 ;  /* 0x3fe000000808782b */ /* 0x008fd4000000000e */
[----:B------:R-:W3:Y:S08]  /*0730*/  F2F.F32.F64 R8, R8 ;  /* 0x0000000800087310 */ /* 0x000ef00000301000 */
[----:B------:R-:W-:Y:S08]  /*0740*/  F2F.F64.F32 R10, R21 ;  /* 0x00000015000a7310 */ /* 0x000ff00000201800 */
[----:B---3--:R-:W3:Y:S02]  /*0750*/  F2F.F64.F32 R14, R8 ;  /* 0x00000008000e7310 */ /* 0x008ee40000201800 */
[----:B---3--:R-:W-:-:S10]  /*0760*/  DFMA R10, R10, 0.5, R14 ;  /* 0x3fe000000a0a782b */ /* 0x008fd4000000000e */
[----:B------:R-:W3:Y:S08]  /*0770*/  F2F.F32.F64 R10, R10 ;  /* 0x0000000a000a7310 */ /* 0x000ef00000301000 */
[----:B------:R-:W-:Y:S08]  /*0780*/  F2F.F64.F32 R12, R25 ;  /* 0x00000019000c7310 */ /* 0x000ff00000201800 */
[----:B---3--:R-:W3:Y:S02]  /*0790*/  F2F.F64.F32 R14, R10 ;  /* 0x0000000a000e7310 */ /* 0x008ee40000201800 */
[----:B---3--:R-:W-:-:S10]  /*07a0*/  DFMA R12, R12, 0.5, R14 ;  /* 0x3fe000000c0c782b */ /* 0x008fd4000000000e */
[----:B------:R-:W3:Y:S01]  /*07b0*/  F2F.F32.F64 R12, R12 ;  /* 0x0000000c000c7310 */ /* 0x000ee20000301000 */
[----:B0-----:R-:W-:-:S07]  /*07c0*/  FMUL R23, R23, R23 ;  /* 0x0000001717177220 */ /* 0x001fce0000400000 */
[----:B------:R-:W-:Y:S08]  /*07d0*/  F2F.F64.F32 R8, R23 ;  /* 0x0000001700087310 */ /* 0x000ff00000201800 */
[----:B---3--:R-:W0:Y:S02]  /*07e0*/  F2F.F64.F32 R14, R12 ;  /* 0x0000000c000e7310 */ /* 0x008e240000201800 */
[----:B0-----:R-:W-:-:S10]  /*07f0*/  DFMA R8, R8, 0.5, R14 ;  /* 0x3fe000000808782b */ /* 0x001fd4000000000e */
[----:B------:R-:W0:Y:S01]  /*0800*/  F2F.F32.F64 R8, R8 ;  /* 0x0000000800087310 */ /* 0x000e220000301000 */
[----:B-1----:R-:W-:-:S07]  /*0810*/  FMUL R19, R19, R19 ;  /* 0x0000001313137220 */ /* 0x002fce0000400000 */
[----:B------:R-:W-:Y:S08]  /*0820*/  F2F.F64.F32 R10, R19 ;  /* 0x00000013000a7310 */ /* 0x000ff00000201800 */
[----:B0-----:R-:W0:Y:S02]  /*0830*/  F2F.F64.F32 R14, R8 ;  /* 0x00000008000e7310 */ /* 0x001e240000201800 */
[----:B0-----:R-:W-:-:S10]  /*0840*/  DFMA R10, R10, 0.5, R14 ;  /* 0x3fe000000a0a782b */ /* 0x001fd4000000000e */
[----:B------:R-:W0:Y:S08]  /*0850*/  F2F.F32.F64 R10, R10 ;  /* 0x0000000a000a7310 */ /* 0x000e300000301000 */
[----:B0-----:R-:W-:Y:S01]  /*0860*/  F2F.F64.F32 R12, R10 ;  /* 0x0000000a000c7310 */ /* 0x001fe20000201800 */
[----:B--2---:R-:W-:-:S05]  /*0870*/  I2FP.F32.S32 R3, R2 ;  /* 0x0000000200037245 */ /* 0x004fca0000201400 */
[----:B------:R-:W-:-:S04]  /*0880*/  FADD R15, R0, -R3 ;  /* 0x80000003000f7221 */ /* 0x000fc80000000000 */
[----:B------:R-:W-:-:S04]  /*0890*/  FMUL R0, R15, R15 ;  /* 0x0000000f0f007220 */ /* 0x000fc80000400000 */
[----:B------:R-:W0:Y:S02]  /*08a0*/  F2F.F64.F32 R2, R0 ;  /* 0x0000000000027310 */ /* 0x000e240000201800 */
[----:B0-----:R-:W-:-:S10]  /*08b0*/  DFMA R2, R2, 0.5, R12 ;  /* 0x3fe000000202782b */ /* 0x001fd4000000000c */
[----:B------:R-:W0:Y:S01]  /*08c0*/  F2F.F32.F64 R3, R2 ;  /* 0x0000000200037310 */ /* 0x000e220000301000 */
[----:B------:R-:W-:Y:S04]  /*08d0*/  STG.E desc[UR4][R6.64+0x24], R15 ;  /* 0x0000240f06007986 */ /* 0x000fe8000c101904 */
[----:B0-----:R-:W-:Y:S01]  /*08e0*/  STG.E desc[UR4][R4.64], R3 ;  /* 0x0000000304007986 */ /* 0x001fe2000c101904 */
[----:B------:R-:W-:Y:S05]  /*08f0*/  EXIT ;  /* 0x000000000000794d */ /* 0x000fea0003800000 */
.L_x_61:
        /* <DEDUP_REMOVED lines=16> */
.L_x_95:


//--------------------- .text._Z16_set_answer_testi --------------------------
	.section	.text._Z16_set_answer_testi,"ax",@progbits
	.align	128
        .global         _Z16_set_answer_testi
        .type           _Z16_set_answer_testi,@function
        .size           _Z16_set_answer_testi,(.L_x_96 - _Z16_set_answer_testi)
        .other          _Z16_set_answer_testi,@"STO_CUDA_ENTRY STV_DEFAULT"
_Z16_set_answer_testi:
.text._Z16_set_answer_testi:
        /* <DEDUP_REMOVED lines=9> */
[----:B------:R-:W2:Y:S08]  /*0090*/  LDC R9, c[0x0][0x380] ;  /* 0x0000e000ff097b82 */ /* 0x000eb00000000800 */
[----:B------:R-:W3:Y:S01]  /*00a0*/  LDC.64 R4, c[0x4][0xb8] ;  /* 0x01002e00ff047b82 */ /* 0x000ee20000000a00 */
[----:B0-----:R-:W-:-:S07]  /*00b0*/  IMAD.WIDE R2, R11, 0x4, R2 ;  /* 0x000000040b027825 */ /* 0x001fce00078e0202 */
[----:B------:R-:W2:Y:S01]  /*00c0*/  LDC.64 R6, c[0x4][0x68] ;  /* 0x01001a00ff067b82 */ /* 0x000ea20000000a00 */
[----:B-1----:R-:W4:Y:S01]  /*00d0*/  LDG.E R3, desc[UR4][R2.64] ;  /* 0x0000000402037981 */ /* 0x002f22000c1e1900 */
[----:B---3--:R-:W-:-:S04]  /*00e0*/  IMAD.WIDE R4, R11, 0x4, R4 ;  /* 0x000000040b047825 */ /* 0x008fc800078e0204 */
[----:B--2---:R-:W-:Y:S02]  /*00f0*/  IMAD.WIDE R6, R9, 0x4, R6 ;  /* 0x0000000409067825 */ /* 0x004fe400078e0206 */
[----:B------:R-:W0:Y:S01]  /*0100*/  LDC.64 R8, c[0x4][0xc0] ;  /* 0x01003000ff087b82 */ /* 0x000e220000000a00 */
[----:B----4-:R-:W-:Y:S04]  /*0110*/  STG.E desc[UR4][R4.64], R3 ;  /* 0x0000000304007986 */ /* 0x010fe8000c101904 */
[----:B------:R-:W2:Y:S01]  /*0120*/  LDG.E R6, desc[UR4][R6.64] ;  /* 0x0000000406067981 */ /* 0x000ea2000c1e1900 */
[----:B0-----:R-:W-:Y:S01]  /*0130*/  IMAD.WIDE R8, R11, 0x4, R8 ;  /* 0x000000040b087825 */ /* 0x001fe200078e0208 */
[----:B--2---:R-:W-:-:S04]  /*0140*/  ISETP.NE.AND P0, PT, R6, R11, PT ;  /* 0x0000000b0600720c */ /* 0x004fc80003f05270 */
[----:B------:R-:W-:-:S05]  /*0150*/  SEL R11, RZ, 0x1, P0 ;  /* 0x00000001ff0b7807 */ /* 0x000fca0000000000 */
[----:B------:R-:W-:Y:S01]  /*0160*/  STG.E desc[UR4][R8.64], R11 ;  /* 0x0000000b08007986 */ /* 0x000fe2000c101904 */
[----:B------:R-:W-:Y:S05]  /*0170*/  EXIT ;  /* 0x000000000000794d */ /* 0x000fea0003800000 */
.L_x_62:
        /* <DEDUP_REMOVED lines=16> */
.L_x_96:


//--------------------- .text._Z17_set_answer_traini --------------------------
	.section	.text._Z17_set_answer_traini,"ax",@progbits
	.align	128
        .global         _Z17_set_answer_traini
        .type           _Z17_set_answer_traini,@function
        .size           _Z17_set_answer_traini,(.L_x_97 - _Z17_set_answer_traini)
        .other          _Z17_set_answer_traini,@"STO_CUDA_ENTRY STV_DEFAULT"
_Z17_set_answer_traini:
.text._Z17_set_answer_traini:
        /* <DEDUP_REMOVED lines=24> */
.L_x_63:
        /* <DEDUP_REMOVED lines=16> */
.L_x_97:


//--------------------- .text._Z8_fc1_fc2v        --------------------------
	.section	.text._Z8_fc1_fc2v,"ax",@progbits
	.align	128
        .global         _Z8_fc1_fc2v
        .type           _Z8_fc1_fc2v,@function
        .size           _Z8_fc1_fc2v,(.L_x_84 - _Z8_fc1_fc2v)
        .other          _Z8_fc1_fc2v,@"STO_CUDA_ENTRY STV_DEFAULT"
_Z8_fc1_fc2v:
.text._Z8_fc1_fc2v:
        /* <DEDUP_REMOVED lines=14> */
[----:B------:R0:W2:Y:S01]  /*00e0*/  LDG.E R2, desc[UR4][R4.64+0x4] ;  /* 0x0000040404027981 */ /* 0x0000a2000c1e1900 */
[----:B---3--:R-:W-:-:S03]  /*00f0*/  IMAD.WIDE R8, R3, 0x4, R8 ;  /* 0x0000000403087825 */ /* 0x008fc600078e0208 */
[----:B------:R-:W2:Y:S04]  /*0100*/  LDG.E R13, desc[UR4][R6.64+0x4] ;  /* 0x00000404060d7981 */ /* 0x000ea8000c1e1900 */
[----:B------:R-:W3:Y:S01]  /*0110*/  LDG.E R9, desc[UR4][R8.64] ;  /* 0x0000000408097981 */ /* 0x000ee2000c1e1900 */
[----:B0-----:R-:W0:Y:S01]  /*0120*/  LDC.64 R4, c[0x4][0xa8] ;  /* 0x01002a00ff047b82 */ /* 0x001e220000000a00 */
[----:B------:R-:W-:Y:S01]  /*0130*/  BSSY.RECONVERGENT B0, `(.L_x_64) ;  /* 0x000001b000007945 */ /* 0x000fe20003800200 */
[----:B0-----:R-:W-:-:S04]  /*0140*/  IMAD.WIDE R4, R3, 0x4, R4 ;  /* 0x0000000403047825 */ /* 0x001fc800078e0204 */
[----:B----4-:R-:W-:-:S04]  /*0150*/  FFMA R0, R0, R11, RZ ;  /* 0x0000000b00007223 */ /* 0x010fc800000000ff */
[----:B--2---:R-:W-:Y:S01]  /*0160*/  FFMA R0, R13, R2, R0 ;  /* 0x000000020d007223 */ /* 0x004fe20000000000 */
[----:B------:R-:W-:Y:S01]  /*0170*/  HFMA2 R2, -RZ, RZ, 0.96630859375, -0.0022525787353515625 ;  /* 0x3bbb989dff027431 */ /* 0x000fe200000001ff */
[----:B------:R-:W-:Y:S02]  /*0180*/  MOV R13, 0x437c0000 ;  /* 0x437c0000000d7802 */ /* 0x000fe40000000f00 */
[----:B---3--:R-:W-:-:S04]  /*0190*/  FADD R11, R0, R9 ;  /* 0x00000009000b7221 */ /* 0x008fc80000000000 */
[----:B------:R-:W-:-:S04]  /*01a0*/  FFMA.SAT R0, R11, -R2, 0.5 ;  /* 0x3f0000000b007423 */ /* 0x000fc80000002802 */
[----:B------:R-:W-:-:S04]  /*01b0*/  FFMA.RM R0, R0, R13, 12582913 ;  /* 0x4b40000100007423 */ /* 0x000fc8000000400d */
[----:B------:R-:W-:-:S04]  /*01c0*/  FADD R2, R0, -12583039 ;  /* 0xcb40007f00027421 */ /* 0x000fc80000000000 */
[----:B------:R-:W-:-:S04]  /*01d0*/  FFMA R2, R11, -1.4426950216293334961, -R2 ;  /* 0xbfb8aa3b0b027823 */ /* 0x000fc80000000802 */
[----:B------:R-:W-:-:S04]  /*01e0*/  FFMA R2, R11, -1.925963033500011079e-08, R2 ;  /* 0xb2a570600b027823 */ /* 0x000fc80000000002 */
[----:B------:R-:W0:Y:S01]  /*01f0*/  MUFU.EX2 R7, R2 ;  /* 0x0000000200077308 */ /* 0x000e220000000800 */
[----:B------:R-:W-:Y:S01]  /*0200*/  IMAD.SHL.U32 R0, R0, 0x800000, RZ ;  /* 0x0080000000007824 */ /* 0x000fe200078e00ff */
[----:B------:R1:W-:Y:S03]  /*0210*/  STG.E desc[UR4][R4.64], R11 ;  /* 0x0000000b04007986 */ /* 0x0003e6000c101904 */
[----:B0-----:R-:W-:-:S05]  /*0220*/  FFMA R0, R0, R7, 1 ;  /* 0x3f80000000007423 */ /* 0x001fca0000000007 */
[----:B------:R-:W-:-:S04]  /*0230*/  IADD3 R6, PT, PT, R0, 0x1800000, RZ ;  /* 0x0180000000067810 */ /* 0x000fc80007ffe0ff */
[----:B------:R-:W-:-:S04]  /*0240*/  LOP3.LUT R6, R6, 0x7f800000, RZ, 0xc0, !PT ;  /* 0x7f80000006067812 */ /* 0x000fc800078ec0ff */
[----:B------:R-:W-:-:S13]  /*0250*/  ISETP.GT.U32.AND P0, PT, R6, 0x1ffffff, PT ;  /* 0x01ffffff0600780c */ /* 0x000fda0003f04070 */
[----:B-1----:R-:W-:Y:S05]  /*0260*/  @P0 BRA `(.L_x_65) ;  /* 0x00000000000c0947 */ /* 0x002fea0003800000 */
[----:B------:R-:W-:-:S07]  /*0270*/  MOV R4, 0x290 ;  /* 0x0000029000047802 */ /* 0x000fce0000000f00 */
[----:B------:R-:W-:Y:S05]  /*0280*/  CALL.REL.NOINC `($__internal_4_$__cuda_sm20_rcp_rn_f32_slowpath) ;  /* 0x0000000000287944 */ /* 0x000fea0003c00000 */
[----:B------:R-:W-:Y:S05]  /*0290*/  BRA `(.L_x_66) ;  /* 0x0000000000107947 */ /* 0x000fea0003800000 */
.L_x_65:
[----:B------:R-:W0:Y:S02]  /*02a0*/  MUFU.RCP R7, R0 ;  /* 0x0000000000077308 */ /* 0x000e240000001000 */
[----:B0-----:R-:W-:-:S04]  /*02b0*/  FFMA R2, R0, R7, -1 ;  /* 0xbf80000000027423 */ /* 0x001fc80000000007 */
[----:B------:R-:W-:-:S04]  /*02c0*/  FADD.FTZ R2, -R2, -RZ ;  /* 0x800000ff02027221 */ /* 0x000fc80000010100 */
[----:B------:R-:W-:-:S07]  /*02d0*/  FFMA R7, R7, R2, R7 ;  /* 0x0000000207077223 */ /* 0x000fce0000000007 */
.L_x_66:
[----:B------:R-:W-:Y:S05]  /*02e0*/  BSYNC.RECONVERGENT B0 ;  /* 0x0000000000007941 */ /* 0x000fea0003800200 */
.L_x_64:
[----:B------:R-:W0:Y:S02]  /*02f0*/  LDC.64 R4, c[0x4][0xb0] ;  /* 0x01002c00ff047b82 */ /* 0x000e240000000a00 */
[----:B0-----:R-:W-:-:S05]  /*0300*/  IMAD.WIDE R2, R3, 0x4, R4 ;  /* 0x0000000403027825 */ /* 0x001fca00078e0204 */
[----:B------:R-:W-:Y:S01]  /*0310*/  STG.E desc[UR4][R2.64], R7 ;  /* 0x0000000702007986 */ /* 0x000fe2000c101904 */
[----:B------:R-:W-:Y:S05]  /*0320*/  EXIT ;  /* 0x000000000000794d */ /* 0x000fea0003800000 */
        .weak           $__internal_4_$__cuda_sm20_rcp_rn_f32_slowpath
        .type           $__internal_4_$__cuda_sm20_rcp_rn_f32_slowpath,@function
        .size           $__internal_4_$__cuda_sm20_rcp_rn_f32_slowpath,(.L_x_84 - $__internal_4_$__cuda_sm20_rcp_rn_f32_slowpath)
$__internal_4_$__cuda_sm20_rcp_rn_f32_slowpath:
[----:B------:R-:W-:Y:S01]  /*0330*/  IMAD.SHL.U32 R2, R0, 0x2, RZ ;  /* 0x0000000200027824 */ /* 0x000fe200078e00ff */
[----:B------:R-:W-:Y:S04]  /*0340*/  BSSY.RECONVERGENT B1, `(.L_x_67) ;  /* 0x0000030000017945 */ /* 0x000fe80003800200 */
[----:B------:R-:W-:-:S04]  /*0350*/  SHF.R.U32.HI R2, RZ, 0x18, R2 ;  /* 0x00000018ff027819 */ /* 0x000fc80000011602 */
[----:B------:R-:W-:-:S13]  /*0360*/  ISETP.NE.U32.AND P0, PT, R2, RZ, PT ;  /* 0x000000ff0200720c */ /* 0x000fda0003f05070 */
[----:B------:R-:W-:Y:S05]  /*0370*/  @P0 BRA `(.L_x_68) ;  /* 0x0000000000280947 */ /* 0x000fea0003800000 */
[----:B------:R-:W-:-:S04]  /*0380*/  SHF.L.U32 R2, R0, 0x1, RZ ;  /* 0x0000000100027819 */ /* 0x000fc800000006ff */
[----:B------:R-:W-:-:S13]  /*0390*/  ISETP.NE.AND P0, PT, R2, RZ, PT ;  /* 0x000000ff0200720c */ /* 0x000fda0003f05270 */
[----:B------:R-:W-:Y:S01]  /*03a0*/  @P0 FFMA R6, R0, 1.84467440737095516160e+19, RZ ;  /* 0x5f80000000060823 */ /* 0x000fe200000000ff */
[----:B------:R-:W-:Y:S08]  /*03b0*/  @!P0 MUFU.RCP R5, R0 ;  /* 0x0000000000058308 */ /* 0x000ff00000001000 */
[----:B------:R-:W0:Y:S02]  /*03c0*/  @P0 MUFU.RCP R7, R6 ;  /* 0x0000000600070308 */ /* 0x000e240000001000 */
[----:B0-----:R-:W-:-:S04]  /*03d0*/  @P0 FFMA R2, R6, R7, -1 ;  /* 0xbf80000006020423 */ /* 0x001fc80000000007 */
[----:B------:R-:W-:-:S04]  /*03e0*/  @P0 FADD.FTZ R2, -R2, -RZ ;  /* 0x800000ff02020221 */ /* 0x000fc80000010100 */
[----:B------:R-:W-:-:S04]  /*03f0*/  @P0 FFMA R2, R7, R2, R7 ;  /* 0x0000000207020223 */ /* 0x000fc80000000007 */
[----:B------:R-:W-:Y:S01]  /*0400*/  @P0 FFMA R5, R2, 1.84467440737095516160e+19, RZ ;  /* 0x5f80000002050823 */ /* 0x000fe200000000ff */
[----:B------:R-:W-:Y:S06]  /*0410*/  BRA `(.L_x_69) ;  /* 0x0000000000887947 */ /* 0x000fec0003800000 */
.L_x_68:
[----:B------:R-:W-:-:S05]  /*0420*/  VIADD R5, R2, 0xffffff03 ;  /* 0xffffff0302057836 */ /* 0x000fca0000000000 */
[----:B------:R-:W-:-:S13]  /*0430*/  ISETP.GT.U32.AND P0, PT, R5, 0x1, PT ;  /* 0x000000010500780c */ /* 0x000fda0003f04070 */
[----:B------:R-:W-:Y:S05]  /*0440*/  @P0 BRA `(.L_x_70) ;  /* 0x0000000000780947 */ /* 0x000fea0003800000 */
[----:B------:R-:W-:Y:S01]  /*0450*/  LOP3.LUT R6, R0, 0x7fffff, RZ, 0xc0, !PT ;  /* 0x007fffff00067812 */ /* 0x000fe200078ec0ff */
[----:B------:R-:W-:-:S03]  /*0460*/  HFMA2 R10, -RZ, RZ, 0, 1.78813934326171875e-07 ;  /* 0x00000003ff0a7431 */ /* 0x000fc600000001ff */
[----:B------:R-:W-:-:S04]  /*0470*/  LOP3.LUT R6, R6, 0x3f800000, RZ, 0xfc, !PT ;  /* 0x3f80000006067812 */ /* 0x000fc800078efcff */
[----:B------:R-:W0:Y:S01]  /*0480*/  MUFU.RCP R7, R6 ;  /* 0x0000000600077308 */ /* 0x000e220000001000 */
[----:B------:R-:W-:Y:S01]  /*0490*/  SHF.L.U32 R11, R10, R5, RZ ;  /* 0x000000050a0b7219 */ /* 0x000fe200000006ff */
[----:B0-----:R-:W-:-:S04]  /*04a0*/  FFMA R8, R6, R7, -1 ;  /* 0xbf80000006087423 */ /* 0x001fc80000000007 */
[----:B------:R-:W-:-:S04]  /*04b0*/  FADD.FTZ R8, -R8, -RZ ;  /* 0x800000ff08087221 */ /* 0x000fc80000010100 */
[CCC-:B------:R-:W-:Y:S01]  /*04c0*/  FFMA.RM R9, R7.reuse, R8.reuse, R7.reuse ;  /* 0x0000000807097223 */ /* 0x1c0fe20000004007 */
[----:B------:R-:W-:-:S04]  /*04d0*/  FFMA.RP R8, R7, R8, R7 ;  /* 0x0000000807087223 */ /* 0x000fc80000008007 */
[C---:B------:R-:W-:Y:S02]  /*04e0*/  LOP3.LUT R7, R9.reuse, 0x7fffff, RZ, 0xc0, !PT ;  /* 0x007fffff09077812 */ /* 0x040fe400078ec0ff */
[----:B------:R-:W-:Y:S02]  /*04f0*/  FSETP.NEU.FTZ.AND P0, PT, R9, R8, PT ;  /* 0x000000080900720b */ /* 0x000fe40003f1d000 */
[----:B------:R-:W-:Y:S02]  /*0500*/  LOP3.LUT R8, R7, 0x800000, RZ, 0xfc, !PT ;  /* 0x0080000007087812 */ /* 0x000fe400078efcff */
[----:B------:R-:W-:Y:S02]  /*0510*/  SEL R7, RZ, 0xffffffff, !P0 ;  /* 0xffffffffff077807 */ /* 0x000fe40004000000 */
[----:B------:R-:W-:-:S03]  /*0520*/  LOP3.LUT R6, R11, R8, RZ, 0xc0, !PT ;  /* 0x000000080b067212 */ /* 0x000fc600078ec0ff */
[----:B------:R-:W-:Y:S01]  /*0530*/  IMAD.MOV R7, RZ, RZ, -R7 ;  /* 0x000000ffff077224 */ /* 0x000fe200078e0a07 */
[----:B------:R-:W-:-:S04]  /*0540*/  SHF.R.U32.HI R6, RZ, R5, R6 ;  /* 0x00000005ff067219 */ /* 0x000fc80000011606 */
[----:B------:R-:W-:Y:S02]  /*0550*/  LOP3.LUT P1, RZ, R7, R5, R8, 0xf8, !PT ;  /* 0x0000000507ff7212 */ /* 0x000fe4000782f808 */
[C---:B------:R-:W-:Y:S02]  /*0560*/  LOP3.LUT P0, RZ, R6.reuse, 0x1, RZ, 0xc0, !PT ;  /* 0x0000000106ff7812 */ /* 0x040fe4000780c0ff */
[----:B------:R-:W-:-:S04]  /*0570*/  LOP3.LUT P2, RZ, R6, 0x2, RZ, 0xc0, !PT ;  /* 0x0000000206ff7812 */ /* 0x000fc8000784c0ff */
[----:B------:R-:W-:Y:S02]  /*0580*/  PLOP3.LUT P0, PT, P0, P1, P2, 0xe0, 0x0 ;  /* 0x000000000000781c */ /* 0x000fe40000703c20 */
[----:B------:R-:W-:Y:S02]  /*0590*/  LOP3.LUT P1, RZ, R0, 0x7fffff, RZ, 0xc0, !PT ;  /* 0x007fffff00ff7812 */ /* 0x000fe4000782c0ff */
[----:B------:R-:W-:-:S04]  /*05a0*/  SEL R5, RZ, 0x1, !P0 ;  /* 0x00000001ff057807 */ /* 0x000fc80004000000 */
[----:B------:R-:W-:-:S04]  /*05b0*/  IADD3 R5, PT, PT, -R5, RZ, RZ ;  /* 0x000000ff05057210 */ /* 0x000fc80007ffe1ff */
[----:B------:R-:W-:Y:S01]  /*05c0*/  ISETP.GE.AND P0, PT, R5, RZ, PT ;  /* 0x000000ff0500720c */ /* 0x000fe20003f06270 */
[----:B------:R-:W-:-:S05]  /*05d0*/  VIADD R5, R2, 0xffffff04 ;  /* 0xffffff0402057836 */ /* 0x000fca0000000000 */
[----:B------:R-:W-:-:S07]  /*05e0*/  SHF.R.U32.HI R5, RZ, R5, R8 ;  /* 0x00000005ff057219 */ /* 0x000fce0000011608 */
[----:B------:R-:W-:-:S05]  /*05f0*/  @!P0 IADD3 R5, PT, PT, R5, 0x1, RZ ;  /* 0x0000000105058810 */ /* 0x000fca0007ffe0ff */
[----:B------:R-:W-:-:S05]  /*0600*/  @!P1 IMAD.SHL.U32 R5, R5, 0x2, RZ ;  /* 0x0000000205059824 */ /* 0x000fca00078e00ff */
[----:B------:R-:W-:Y:S01]  /*0610*/  LOP3.LUT R5, R5, 0x80000000, R0, 0xf8, !PT ;  /* 0x8000000005057812 */ /* 0x000fe200078ef800 */
[----:B------:R-:W-:Y:S06]  /*0620*/  BRA `(.L_x_69) ;  /* 0x0000000000047947 */ /* 0x000fec0003800000 */
.L_x_70:
[----:B------:R0:W1:Y:S02]  /*0630*/  MUFU.RCP R5, R0 ;  /* 0x0000000000057308 */ /* 0x0000640000001000 */
.L_x_69:
[----:B------:R-:W-:Y:S05]  /*0640*/  BSYNC.RECONVERGENT B1 ;  /* 0x0000000000017941 */ /* 0x000fea0003800200 */
.L_x_67:
[----:B-1----:R-:W-:Y:S01]  /*0650*/  MOV R7, R5 ;  /* 0x0000000500077202 */ /* 0x002fe20000000f00 */
[----:B------:R-:W-:-:S04]  /*0660*/  IMAD.MOV.U32 R5, RZ, RZ, 0x0 ;  /* 0x00000000ff057424 */ /* 0x000fc800078e00ff */
[----:B0-----:R-:W-:Y:S05]  /*0670*/  RET.REL.NODEC R4 `(_Z8_fc1_fc2v) ;  /* 0xfffffff804607950 */ /* 0x001fea0003c3ffff */
.L_x_71:
        /* <DEDUP_REMOVED lines=16> */
.L_x_84:


//--------------------- .text._Z10_input_fc1v     --------------------------
	.section	.text._Z10_input_fc1v,"ax",@progbits
	.align	128
        .global         _Z10_input_fc1v
        .type           _Z10_input_fc1v,@function
        .size           _Z10_input_fc1v,(.L_x_85 - _Z10_input_fc1v)
        .other          _Z10_input_fc1v,@"STO_CUDA_ENTRY STV_DEFAULT"
_Z10_input_fc1v:
.text._Z10_input_fc1v:
[----:B------:R-:W-:Y:S01]  /*0000*/  LDC R1, c[0x0][0x37c] ;  /* 0x0000df00ff017b82 */ /* 0x000fe20000000800 */
[----:B------:R-:W0:Y:S07]  /*0010*/  S2R R9, SR_CTAID.X ;  /* 0x0000000000097919 */ /* 0x000e2e0000002500 */
[----:B------:R-:W0:Y:S01]  /*0020*/  LDC.64 R4, c[0x4][0x78] ;  /* 0x01001e00ff047b82 */ /* 0x000e220000000a00 */
[----:B------:R-:W1:Y:S07]  /*0030*/  LDCU.64 UR4, c[0x0][0x358] ;  /* 0x00006b00ff0477ac */ /* 0x000e6e0008000a00 */
[----:B------:R-:W1:Y:S01]  /*0040*/  LDC.64 R2, c[0x4][0x90] ;  /* 0x01002400ff027b82 */ /* 0x000e620000000a00 */
[----:B0-----:R-:W-:Y:S01]  /*0050*/  IMAD.WIDE.U32 R4, R9, 0x40, R4 ;  /* 0x0000004009047825 */ /* 0x001fe200078e0004 */
[----:B-1----:R-:W2:Y:S04]  /*0060*/  LDG.E R0, desc[UR4][R2.64] ;  /* 0x0000000402007981 */ /* 0x002ea8000c1e1900 */
[----:B------:R-:W2:Y:S04]  /*0070*/  LDG.E R7, desc[UR4][R4.64] ;  /* 0x0000000404077981 */ /* 0x000ea8000c1e1900 */
[----:B------:R-:W3:Y:S04]  /*0080*/  LDG.E R21, desc[UR4][R2.64+0x4] ;  /* 0x0000040402157981 */ /* 0x000ee8000c1e1900 */
[----:B------:R-:W3:Y:S04]  /*0090*/  LDG.E R6, desc[UR4][R4.64+0x4] ;  /* 0x0000040404067981 */ /* 0x000ee8000c1e1900 */
[----:B------:R-:W4:Y:S04]  /*00a0*/  LDG.E R27, desc[UR4][R2.64+0x8] ;  /* 0x00000804021b7981 */ /* 0x000f28000c1e1900 */
[----:B------:R-:W4:Y:S04]  /*00b0*/  LDG.E R18, desc[UR4][R4.64+0x8] ;  /* 0x0000080404127981 */ /* 0x000f28000c1e1900 */
[----:B------:R-:W5:Y:S04]  /*00c0*/  LDG.E R16, desc[UR4][R2.64+0xc] ;  /* 0x00000c0402107981 */ /* 0x000f68000c1e1900 */
        /* <DEDUP_REMOVED lines=16> */
[----:B------:R-:W5:Y:S01]  /*01d0*/  LDG.E R29, desc[UR4][R2.64+0x38] ;  /* 0x00003804021d7981 */ /* 0x000f62000c1e1900 */
[----:B--2---:R-:W-:-:S04]  /*01e0*/  FFMA R0, R0, R7, RZ ;  /* 0x0000000700007223 */ /* 0x004fc800000000ff */
[----:B---3--:R-:W-:Y:S02]  /*01f0*/  FFMA R0, R21, R6, R0 ;  /* 0x0000000615007223 */ /* 0x008fe40000000000 */
[----:B------:R-:W0:Y:S01]  /*0200*/  LDC.64 R6, c[0x4][0x70] ;  /* 0x01001c00ff067b82 */ /* 0x000e220000000a00 */
[----:B------:R-:W2:Y:S01]  /*0210*/  LDG.E R21, desc[UR4][R2.64+0x28] ;  /* 0x0000280402157981 */ /* 0x000ea2000c1e1900 */
[----:B----4-:R-:W-:-:S03]  /*0220*/  FFMA R27, R27, R18, R0 ;  /* 0x000000121b1b7223 */ /* 0x010fc60000000000 */
[----:B------:R-:W3:Y:S01]  /*0230*/  LDG.E R18, desc[UR4][R4.64+0x30] ;  /* 0x0000300404127981 */ /* 0x000ee2000c1e1900 */
[----:B-----5:R-:W-:-:S03]  /*0240*/  FFMA R27, R16, R19, R27 ;  /* 0x00000013101b7223 */ /* 0x020fc6000000001b */
[----:B------:R-:W4:Y:S04]  /*0250*/  LDG.E R19, desc[UR4][R2.64+0x2c] ;  /* 0x00002c0402137981 */ /* 0x000f28000c1e1900 */
[----:B------:R-:W5:Y:S01]  /*0260*/  LDG.E R16, desc[UR4][R4.64+0x34] ;  /* 0x0000340404107981 */ /* 0x000f62000c1e1900 */
[----:B------:R-:W-:-:S03]  /*0270*/  FFMA R0, R14, R17, R27 ;  /* 0x000000110e007223 */ /* 0x000fc6000000001b */
[----:B------:R-:W3:Y:S01]  /*0280*/  LDG.E R17, desc[UR4][R2.64+0x30] ;  /* 0x0000300402117981 */ /* 0x000ee2000c1e1900 */
[----:B0-----:R-:W-:-:S03]  /*0290*/  IMAD.WIDE.U32 R6, R9, 0x4, R6 ;  /* 0x0000000409067825 */ /* 0x001fc600078e0006 */
[----:B------:R-:W5:Y:S04]  /*02a0*/  LDG.E R14, desc[UR4][R4.64+0x38] ;  /* 0x00003804040e7981 */ /* 0x000f68000c1e1900 */
[----:B------:R-:W5:Y:S04]  /*02b0*/  LDG.E R27, desc[UR4][R4.64+0x3c] ;  /* 0x00003c04041b7981 */ /* 0x000f68000c1e1900 */
[----:B------:R0:W5:Y:S04]  /*02c0*/  LDG.E R2, desc[UR4][R2.64+0x3c] ;  /* 0x00003c0402027981 */ /* 0x000168000c1e1900 */
[----:B------:R-:W5:Y:S01]  /*02d0*/  LDG.E R6, desc[UR4][R6.64] ;  /* 0x0000000406067981 */ /* 0x000f62000c1e1900 */
[----:B------:R-:W-:-:S04]  /*02e0*/  FFMA R15, R15, R8, R0 ;  /* 0x000000080f0f7223 */ /* 0x000fc80000000000 */
[----:B------:R-:W-:-:S04]  /*02f0*/  FFMA R13, R12, R13, R15 ;  /* 0x0000000d0c0d7223 */ /* 0x000fc8000000000f */
[----:B------:R-:W-:-:S04]  /*0300*/  FFMA R10, R10, R11, R13 ;  /* 0x0000000b0a0a7223 */ /* 0x000fc8000000000d */
[----:B------:R-:W-:-:S04]  /*0310*/  FFMA R10, R25, R26, R10 ;  /* 0x0000001a190a7223 */ /* 0x000fc8000000000a */
[----:B------:R-:W-:Y:S01]  /*0320*/  FFMA R10, R23, R24, R10 ;  /* 0x00000018170a7223 */ /* 0x000fe2000000000a */
[----:B------:R-:W-:Y:S01]  /*0330*/  HFMA2 R0, -RZ, RZ, 0.96630859375, -0.0022525787353515625 ;  /* 0x3bbb989dff007431 */ /* 0x000fe200000001ff */
[----:B0-----:R-:W-:Y:S02]  /*0340*/  MOV R3, 0x437c0000 ;  /* 0x437c000000037802 */ /* 0x001fe40000000f00 */
[----:B--2---:R-:W-:-:S04]  /*0350*/  FFMA R10, R21, R22, R10 ;  /* 0x00000016150a7223 */ /* 0x004fc8000000000a */
[----:B----4-:R-:W-:-:S04]  /*0360*/  FFMA R10, R19, R20, R10 ;  /* 0x00000014130a7223 */ /* 0x010fc8000000000a */
[----:B---3--:R-:W-:-:S04]  /*0370*/  FFMA R17, R17, R18, R10 ;  /* 0x0000001211117223 */ /* 0x008fc8000000000a */
[----:B-----5:R-:W-:-:S04]  /*0380*/  FFMA R16, R28, R16, R17 ;  /* 0x000000101c107223 */ /* 0x020fc80000000011 */
[----:B------:R-:W-:-:S04]  /*0390*/  FFMA R29, R29, R14, R16 ;  /* 0x0000000e1d1d7223 */ /* 0x000fc80000000010 */
[----:B------:R-:W-:-:S04]  /*03a0*/  FFMA R27, R2, R27, R29 ;  /* 0x0000001b021b7223 */ /* 0x000fc8000000001d */
[----:B------:R-:W-:-:S04]  /*03b0*/  FADD R27, R27, R6 ;  /* 0x000000061b1b7221 */ /* 0x000fc80000000000 */
[----:B------:R-:W-:-:S04]  /*03c0*/  FFMA.SAT R0, R27, -R0, 0.5 ;  /* 0x3f0000001b007423 */ /* 0x000fc80000002800 */
[----:B------:R-:W-:Y:S02]  /*03d0*/  FFMA.RM R0, R0, R3, 12582913 ;  /* 0x4b40000100007423 */ /* 0x000fe40000004003 */
[----:B------:R-:W0:Y:S02]  /*03e0*/  LDC.64 R2, c[0x4][0x98] ;  /* 0x01002600ff027b82 */ /* 0x000e240000000a00 */
[----:B------:R-:W-:-:S04]  /*03f0*/  FADD R4, R0, -12583039 ;  /* 0xcb40007f00047421 */ /* 0x000fc80000000000 */
[----:B------:R-:W-:-:S04]  /*0400*/  FFMA R4, R27, -1.4426950216293334961, -R4 ;  /* 0xbfb8aa3b1b047823 */ /* 0x000fc80000000804 */
[----:B------:R-:W-:-:S04]  /*0410*/  FFMA R4, R27, -1.925963033500011079e-08, R4 ;  /* 0xb2a570601b047823 */ /* 0x000fc80000000004 */
[----:B------:R-:W1:Y:S01]  /*0420*/  MUFU.EX2 R5, R4 ;  /* 0x0000000400057308 */ /* 0x000e620000000800 */
[----:B------:R-:W-:Y:S01]  /*0430*/  SHF.L.U32 R0, R0, 0x17, RZ ;  /* 0x0000001700007819 */ /* 0x000fe200000006ff */
[----:B0-----:R-:W-:-:S04]  /*0440*/  IMAD.WIDE.U32 R2, R9, 0x4, R2 ;  /* 0x0000000409027825 */ /* 0x001fc800078e0002 */
[----:B-1----:R-:W-:Y:S01]  /*0450*/  FFMA R0, R0, R5, 1 ;  /* 0x3f80000000007423 */ /* 0x002fe20000000005 */
[----:B------:R0:W-:Y:S04]  /*0460*/  STG.E desc[UR4][R2.64], R27 ;  /* 0x0000001b02007986 */ /* 0x0001e8000c101904 */
[----:B------:R-:W-:-:S04]  /*0470*/  IADD3 R5, PT, PT, R0, 0x1800000, RZ ;  /* 0x0180000000057810 */ /* 0x000fc80007ffe0ff */
[----:B------:R-:W-:-:S04]  /*0480*/  LOP3.LUT R5, R5, 0x7f800000, RZ, 0xc0, !PT ;  /* 0x7f80000005057812 */ /* 0x000fc800078ec0ff */
[----:B------:R-:W-:-:S13]  /*0490*/  ISETP.GT.U32.AND P0, PT, R5, 0x1ffffff, PT ;  /* 0x01ffffff0500780c */ /* 0x000fda0003f04070 */
[----:B0-----:R-:W-:Y:S05]  /*04a0*/  @P0 BRA `(.L_x_72) ;  /* 0x00000000000c0947 */ /* 0x001fea0003800000 */
[----:B------:R-:W-:-:S07]  /*04b0*/  MOV R2, 0x4d0 ;  /* 0x000004d000027802 */ /* 0x000fce0000000f00 */
[----:B------:R-:W-:Y:S05]  /*04c0*/  CALL.REL.NOINC `($__internal_5_$__cuda_sm20_rcp_rn_f32_slowpath) ;  /* 0x0000000000247944 */ /* 0x000fea0003c00000 */
[----:B------:R-:W-:Y:S05]  /*04d0*/  BRA `(.L_x_73) ;  /* 0x0000000000107947 */ /* 0x000fea0003800000 */
.L_x_72:
[----:B------:R-:W0:Y:S02]  /*04e0*/  MUFU.RCP R5, R0 ;  /* 0x0000000000057308 */ /* 0x000e240000001000 */
[----:B0-----:R-:W-:-:S04]  /*04f0*/  FFMA R2, R0, R5, -1 ;  /* 0xbf80000000027423 */ /* 0x001fc80000000005 */
[----:B------:R-:W-:-:S04]  /*0500*/  FADD.FTZ R2, -R2, -RZ ;  /* 0x800000ff02027221 */ /* 0x000fc80000010100 */
[----:B------:R-:W-:-:S07]  /*0510*/  FFMA R5, R5, R2, R5 ;  /* 0x0000000205057223 */ /* 0x000fce0000000005 */
.L_x_73:
[----:B------:R-:W0:Y:S02]  /*0520*/  LDC.64 R2, c[0x4][0xa0] ;  /* 0x01002800ff027b82 */ /* 0x000e240000000a00 */
[----:B0-----:R-:W-:-:S05]  /*0530*/  IMAD.WIDE.U32 R2, R9, 0x4, R2 ;  /* 0x0000000409027825 */ /* 0x001fca00078e0002 */
[----:B------:R-:W-:Y:S01]  /*0540*/  STG.E desc[UR4][R2.64], R5 ;  /* 0x0000000502007986 */ /* 0x000fe2000c101904 */
[----:B------:R-:W-:Y:S05]  /*0550*/  EXIT ;  /* 0x000000000000794d */ /* 0x000fea0003800000 */
        .weak           $__internal_5_$__cuda_sm20_rcp_rn_f32_slowpath
        .type           $__internal_5_$__cuda_sm20_rcp_rn_f32_slowpath,@function
        .size           $__internal_5_$__cuda_sm20_rcp_rn_f32_slowpath,(.L_x_85 - $__internal_5_$__cuda_sm20_rcp_rn_f32_slowpath)
$__internal_5_$__cuda_sm20_rcp_rn_f32_slowpath:
[----:B------:R-:W-:-:S04]  /*0560*/  SHF.L.U32 R3, R0, 0x1, RZ ;  /* 0x0000000100037819 */ /* 0x000fc800000006ff */
[----:B------:R-:W-:-:S04]  /*0570*/  SHF.R.U32.HI R3, RZ, 0x18, R3 ;  /* 0x00000018ff037819 */ /* 0x000fc80000011603 */
[----:B------:R-:W-:-:S13]  /*0580*/  ISETP.NE.U32.AND P0, PT, R3, RZ, PT ;  /* 0x000000ff0300720c */ /* 0x000fda0003f05070 */
[----:B------:R-:W-:Y:S05]  /*0590*/  @P0 BRA `(.L_x_74) ;  /* 0x00000000002c0947 */ /* 0x000fea0003800000 */
[----:B------:R-:W-:-:S04]  /*05a0*/  SHF.L.U32 R3, R0, 0x1, RZ ;  /* 0x0000000100037819 */ /* 0x000fc800000006ff */
[----:B------:R-:W-:-:S13]  /*05b0*/  ISETP.NE.AND P0, PT, R3, RZ, PT ;  /* 0x000000ff0300720c */ /* 0x000fda0003f05270 */
[----:B------:R2:W3:Y:S01]  /*05c0*/  @!P0 MUFU.RCP R3, R0 ;  /* 0x0000000000038308 */ /* 0x0004e20000001000 */
[----:B------:R-:W-:Y:S05]  /*05d0*/  @!P0 BRA `(.L_x_75) ;  /* 0x0000000000a48947 */ /* 0x000fea0003800000 */
[----:B------:R-:W-:-:S04]  /*05e0*/  FFMA R4, R0, 1.84467440737095516160e+19, RZ ;  /* 0x5f80000000047823 */ /* 0x000fc800000000ff */
[----:B---3--:R-:W2:Y:S02]  /*05f0*/  MUFU.RCP R3, R4 ;  /* 0x0000000400037308 */ /* 0x008ea40000001000 */
[----:B--2---:R-:W-:-:S04]  /*0600*/  FFMA R0, R4, R3, -1 ;  /* 0xbf80000004007423 */ /* 0x004fc80000000003 */
[----:B------:R-:W-:-:S04]  /*0610*/  FADD.FTZ R0, -R0, -RZ ;  /* 0x800000ff00007221 */ /* 0x000fc80000010100 */
[----:B------:R-:W-:-:S04]  /*0620*/  FFMA R0, R3, R0, R3 ;  /* 0x0000000003007223 */ /* 0x000fc80000000003 */
[----:B------:R-:W-:Y:S01]  /*0630*/  FFMA R3, R0, 1.84467440737095516160e+19, RZ ;  /* 0x5f80000000037823 */ /* 0x000fe200000000ff */
[----:B------:R-:W-:Y:S06]  /*0640*/  BRA `(.L_x_75) ;  /* 0x0000000000887947 */ /* 0x000fec0003800000 */
.L_x_74:
[----:B------:R-:W-:-:S04]  /*0650*/  IADD3 R4, PT, PT, R3, -0xfd, RZ ;  /* 0xffffff0303047810 */ /* 0x000fc80007ffe0ff */
        /* <DEDUP_REMOVED lines=15> */
[----:B------:R-:W-:Y:S02]  /*0750*/  LOP3.LUT R5, R10, R7, RZ, 0xc0, !PT ;  /* 0x000000070a057212 */ /* 0x000fe400078ec0ff */
[----:B------:R-:W-:-:S02]  /*0760*/  IADD3 R6, PT, PT, -R6, RZ, RZ ;  /* 0x000000ff06067210 */ /* 0x000fc40007ffe1ff */
[-C--:B------:R-:W-:Y:S02]  /*0770*/  SHF.R.U32.HI R5, RZ, R4.reuse, R5 ;  /* 0x00000004ff057219 */ /* 0x080fe40000011605 */
[----:B------:R-:W-:Y:S02]  /*0780*/  LOP3.LUT P1, RZ, R6, R4, R7, 0xf8, !PT ;  /* 0x0000000406ff7212 */ /* 0x000fe4000782f807 */
[C---:B------:R-:W-:Y:S02]  /*0790*/  LOP3.LUT P0, RZ, R5.reuse, 0x1, RZ, 0xc0, !PT ;  /* 0x0000000105ff7812 */ /* 0x040fe4000780c0ff */
[----:B------:R-:W-:-:S04]  /*07a0*/  LOP3.LUT P2, RZ, R5, 0x2, RZ, 0xc0, !PT ;  /* 0x0000000205ff7812 */ /* 0x000fc8000784c0ff */
[----:B------:R-:W-:Y:S02]  /*07b0*/  PLOP3.LUT P0, PT, P0, P1, P2, 0xe0, 0x0 ;  /* 0x000000000000781c */ /* 0x000fe40000703c20 */
[----:B------:R-:W-:Y:S02]  /*07c0*/  LOP3.LUT P1, RZ, R0, 0x7fffff, RZ, 0xc0, !PT ;  /* 0x007fffff00ff7812 */ /* 0x000fe4000782c0ff */
[----:B------:R-:W-:-:S04]  /*07d0*/  SEL R4, RZ, 0x1, !P0 ;  /* 0x00000001ff047807 */ /* 0x000fc80004000000 */
[----:B------:R-:W-:-:S04]  /*07e0*/  IADD3 R4, PT, PT, -R4, RZ, RZ ;  /* 0x000000ff04047210 */ /* 0x000fc80007ffe1ff */
[----:B------:R-:W-:Y:S02]  /*07f0*/  ISETP.GE.AND P0, PT, R4, RZ, PT ;  /* 0x000000ff0400720c */ /* 0x000fe40003f06270 */
[----:B------:R-:W-:-:S04]  /*0800*/  IADD3 R4, PT, PT, R3, -0xfc, RZ ;  /* 0xffffff0403047810 */ /* 0x000fc80007ffe0ff */
[----:B------:R-:W-:-:S07]  /*0810*/  SHF.R.U32.HI R3, RZ, R4, R7 ;  /* 0x00000004ff037219 */ /* 0x000fce0000011607 */
[----:B------:R-:W-:-:S04]  /*0820*/  @!P0 IADD3 R3, PT, PT, R3, 0x1, RZ ;  /* 0x0000000103038810 */ /* 0x000fc80007ffe0ff */
[----:B------:R-:W-:-:S04]  /*0830*/  @!P1 SHF.L.U32 R3, R3, 0x1, RZ ;  /* 0x0000000103039819 */ /* 0x000fc800000006ff */
[----:B------:R-:W-:Y:S01]  /*0840*/  LOP3.LUT R3, R3, 0x80000000, R0, 0xf8, !PT ;  /* 0x8000000003037812 */ /* 0x000fe200078ef800 */
[----:B------:R-:W-:Y:S06]  /*0850*/  BRA `(.L_x_75) ;  /* 0x0000000000047947 */ /* 0x000fec0003800000 */
.L_x_76:
[----:B------:R0:W1:Y:S02]  /*0860*/  MUFU.RCP R3, R0 ;  /* 0x0000000000037308 */ /* 0x0000640000001000 */
.L_x_75:
[----:B-1-3--:R-:W-:Y:S02]  /*0870*/  MOV R5, R3 ;  /* 0x0000000300057202 */ /* 0x00afe40000000f00 */
[----:B------:R-:W-:-:S04]  /*0880*/  MOV R3, 0x0 ;  /* 0x0000000000037802 */ /* 0x000fc80000000f00 */
[----:B0-2---:R-:W-:Y:S05]  /*0890*/  RET.REL.NODEC R2 `(_Z10_input_fc1v) ;  /* 0xfffffff402d87950 */ /* 0x005fea0003c3ffff */
.L_x_77:
        /* <DEDUP_REMOVED lines=14> */
.L_x_85:


//--------------------- .text._Z15_set_input_testi --------------------------
	.section	.text._Z15_set_input_testi,"ax",@progbits
	.align	128
        .global         _Z15_set_input_testi
        .type           _Z15_set_input_testi,@function
        .size           _Z15_set_input_testi,(.L_x_100 - _Z15_set_input_testi)
        .other          _Z15_set_input_testi,@"STO_CUDA_ENTRY STV_DEFAULT"
_Z15_set_input_testi:
.text._Z15_set_input_testi:
        /* <DEDUP_REMOVED lines=12> */
[----:B------:R-:W0:Y:S01]  /*00c0*/  LDC R5, c[0x0][0x380] ;  /* 0x0000e000ff057b82 */ /* 0x000e220000000800 */
[----:B------:R-:W1:Y:S07]  /*00d0*/  LDCU.64 UR4, c[0x0][0x358] ;  /* 0x00006b00ff0477ac */ /* 0x000e6e0008000a00 */
[----:B------:R-:W0:Y:S02]  /*00e0*/  LDC.64 R2, c[0x4][0x60] ;  /* 0x01001800ff027b82 */ /* 0x000e240000000a00 */
[----:B0-----:R-:W-:-:S06]  /*00f0*/  IMAD.WIDE R2, R5, 0x40, R2 ;  /* 0x0000004005027825 */ /* 0x001fcc00078e0202 */
[----:B------:R-:W0:Y:S01]  /*0100*/  LDC.64 R4, c[0x4][0x90] ;  /* 0x01002400ff047b82 */ /* 0x000e220000000a00 */
[----:B------:R-:W-:-:S04]  /*0110*/  IMAD.WIDE R2, R7, 0x10, R2 ;  /* 0x0000001007027825 */ /* 0x000fc800078e0202 */
[----:B------:R-:W-:-:S06]  /*0120*/  IMAD.WIDE.U32 R2, R9, 0x4, R2 ;  /* 0x0000000409027825 */ /* 0x000fcc00078e0002 */
[----:B-1----:R-:W2:Y:S01]  /*0130*/  LDG.E R3, desc[UR4][R2.64] ;  /* 0x0000000402037981 */ /* 0x002ea2000c1e1900 */
[----:B0-----:R-:W-:-:S04]  /*0140*/  IMAD.WIDE R4, R7, 0x10, R4 ;  /* 0x0000001007047825 */ /* 0x001fc800078e0204 */
[----:B------:R-:W-:-:S05]  /*0150*/  IMAD.WIDE.U32 R4, R9, 0x4, R4 ;  /* 0x0000000409047825 */ /* 0x000fca00078e0004 */
[----:B--2---:R-:W-:Y:S01]  /*0160*/  STG.E desc[UR4][R4.64], R3 ;  /* 0x0000000304007986 */ /* 0x004fe2000c101904 */
[----:B------:R-:W-:Y:S05]  /*0170*/  EXIT ;  /* 0x000000000000794d */ /* 0x000fea0003800000 */
.L_x_78:
        /* <DEDUP_REMOVED lines=16> */
.L_x_100:


//--------------------- .text._Z16_set_input_traini --------------------------
	.section	.text._Z16_set_input_traini,"ax",@progbits
	.align	128
        .global         _Z16_set_input_traini
        .type           _Z16_set_input_traini,@function
        .size           _Z16_set_input_traini,(.L_x_101 - _Z16_set_input_traini)
        .other          _Z16_set_input_traini,@"STO_CUDA_ENTRY STV_DEFAULT"
_Z16_set_input_traini:
.text._Z16_set_input_traini:
        /* <DEDUP_REMOVED lines=24> */
.L_x_79:
        /* <DEDUP_REMOVED lines=16> */
.L_x_101:


//--------------------- .nv.global.init           --------------------------
	.section	.nv.global.init,"aw",@progbits
	.align	4
.nv.global.init:
	.type		mrg32k3aM1SubSeq,@object
	.size		mrg32k3aM1SubSeq,(mrg32k3aM2SubSeq - mrg32k3aM1SubSeq)
mrg32k3aM1SubSeq:
        /*0000*/ 	.byte	0x0b, 0xcc, 0xee, 0x04, 0x73, 0x29, 0x8b, 0x6f, 0xf6, 0x53, 0x03, 0xf6, 0x23, 0xf6, 0xea, 0xda
        /* <DEDUP_REMOVED lines=125> */
	.type		mrg32k3aM2SubSeq,@object
	.size		mrg32k3aM2SubSeq,(mrg32k3aM1 - mrg32k3aM2SubSeq)
mrg32k3aM2SubSeq:
        /* <DEDUP_REMOVED lines=126> */
	.type		mrg32k3aM1,@object
	.size		mrg32k3aM1,(mrg32k3aM1Seq - mrg32k3aM1)
mrg32k3aM1:
        /* <DEDUP_REMOVED lines=144> */
	.type		mrg32k3aM1Seq,@object
	.size		mrg32k3aM1Seq,(mrg32k3aM2 - mrg32k3aM1Seq)
mrg32k3aM1Seq:
        /* <DEDUP_REMOVED lines=144> */
	.type		mrg32k3aM2,@object
	.size		mrg32k3aM2,(mrg32k3aM2Seq - mrg32k3aM2)
mrg32k3aM2:
        /* <DEDUP_REMOVED lines=144> */
	.type		mrg32k3aM2Seq,@object
	.size		mrg32k3aM2Seq,(precalc_xorwow_matrix - mrg32k3aM2Seq)
mrg32k3aM2Seq:
        /* <DEDUP_REMOVED lines=144> */
	.type		precalc_xorwow_matrix,@object
	.size		precalc_xorwow_matrix,(precalc_xorwow_offset_matrix - precalc_xorwow_matrix)
precalc_xorwow_matrix:
        /* <DEDUP_REMOVED lines=6400> */
	.type		precalc_xorwow_offset_matrix,@object
	.size		precalc_xorwow_offset_matrix,(.L_1 - precalc_xorwow_offset_matrix)
precalc_xorwow_offset_matrix:
        /* <DEDUP_REMOVED lines=6400> */
.L_1:


//--------------------- .nv.shared.reserved.0     --------------------------
	.section	.nv.shared.reserved.0,"aw",@nobits
	.weak		__nv_reservedSMEM_offset_0_alias
	.size		__nv_reservedSMEM_offset_0_alias, 0, 64
	.other		__nv_reservedSMEM_offset_0_alias,@"STO_CUDA_RESERVED_SHARED STV_DEFAULT"
__nv_reservedSMEM_offset_0_alias:
	.zero		0
	.zero		64


//--------------------- .nv.global                --------------------------
	.section	.nv.global,"aw",@nobits
	.align	4
.nv.global:
	.type		tmp,@object
	.size		tmp,(_correct_cnt - tmp)
tmp:
	.zero		4
	.type		_correct_cnt,@object
	.size		_correct_cnt,(_avg_error - _correct_cnt)
_correct_cnt:
	.zero		4
	.type		_avg_error,@object
	.size		_avg_error,(_fc1_a - _avg_error)
_avg_error:
	.zero		4
	.type		_fc1_a,@object
	.size		_fc1_a,(_fc1_b - _fc1_a)
_fc1_a:
	.zero		8
	.type		_fc1_b,@object
	.size		_fc1_b,(_fc1_z - _fc1_b)
_fc1_b:
	.zero		8
	.type		_fc1_z,@object
	.size		_fc1_z,(_fc1_delta - _fc1_z)
_fc1_z:
	.zero		8
	.type		_fc1_delta,@object
	.size		_fc1_delta,(_fc1_db - _fc1_delta)
_fc1_delta:
	.zero		8
	.type		_fc1_db,@object
	.size		_fc1_db,(_fc2_b - _fc1_db)
_fc1_db:
	.zero		8
	.type		_fc2_b,@object
	.size		_fc2_b,(_answer - _fc2_b)
_fc2_b:
	.zero		40
	.type		_answer,@object
	.size		_answer,(_fc2_delta - _answer)
_answer:
	.zero		40
	.type		_fc2_delta,@object
	.size		_fc2_delta,(_fc2_a - _fc2_delta)
_fc2_delta:
	.zero		40
	.type		_fc2_a,@object
	.size		_fc2_a,(_fc2_db - _fc2_a)
_fc2_a:
	.zero		40
	.type		_fc2_db,@object
	.size		_fc2_db,(_output - _fc2_db)
_fc2_db:
	.zero		40
	.type		_output,@object
	.size		_output,(_C - _output)
_output:
	.zero		40
	.type		_C,@object
	.size		_C,(_fc2_z - _C)
_C:
	.zero		40
	.type		_fc2_z,@object
	.size		_fc2_z,(_input - _fc2_z)
_fc2_z:
	.zero		40
	.type		_input,@object
	.size		_input,(_fc2_dw - _input)
_input:
	.zero		64
	.type		_fc2_dw,@object
	.size		_fc2_dw,(_fc2_w - _fc2_dw)
_fc2_dw:
	.zero		80
	.type		_fc2_w,@object
	.size		_fc2_w,(_fc1_dw - _fc2_w)
_fc2_w:
	.zero		80
	.type		_fc1_dw,@object
	.size		_fc1_dw,(_fc1_w - _fc1_dw)
_fc1_dw:
	.zero		128
	.type		_fc1_w,@object
	.size		_fc1_w,(_test_label - _fc1_w)
_fc1_w:
	.zero		128
	.type		_test_label,@object
	.size		_test_label,(_train_label - _test_label)
_test_label:
	.zero		40000
	.type		_train_label,@object
	.size		_train_label,(_test_image - _train_label)
_train_label:
	.zero		240000
	.type		_test_image,@object
	.size		_test_image,(_train_image - _test_image)
_test_image:
	.zero		640000
	.type		_train_image,@object
	.size		_train_image,(.L_14 - _train_image)
_train_image:
	.zero		3840000
.L_14:


//--------------------- .nv.constant0._Z5_testv   --------------------------
	.section	.nv.constant0._Z5_testv,"a",@progbits
	.sectionflags	@""
	.align	4
.nv.constant0._Z5_testv:
	.zero		896


//--------------------- .nv.constant0._Z12assign_fc1_wv --------------------------
	.section	.nv.constant0._Z12assign_fc1_wv,"a",@progbits
	.sectionflags	@""
	.align	4
.nv.constant0._Z12assign_fc1_wv:
	.zero		896


//--------------------- .nv.constant0._Z12assign_fc1_bv --------------------------
	.section	.nv.constant0._Z12assign_fc1_bv,"a",@progbits
	.sectionflags	@""
	.align	4
.nv.constant0._Z12assign_fc1_bv:
	.zero		896


//--------------------- .nv.constant0._Z12assign_fc2_wv --------------------------
	.section	.nv.constant0._Z12assign_fc2_wv,"a",@progbits
	.sectionflags	@""
	.align	4
.nv.constant0._Z12assign_fc2_wv:
	.zero		896


//--------------------- .nv.constant0._Z12assign_fc2_bv --------------------------
	.section	.nv.constant0._Z12assign_fc2_bv,"a",@progbits
	.sectionflags	@""
	.align	4
.nv.constant0._Z12assign_fc2_bv:
	.zero		896


//--------------------- .nv.constant0._Z13_update_fc1_wv --------------------------
	.section	.nv.constant0._Z13_update_fc1_wv,"a",@progbits
	.sectionflags	@""
	.align	4
.nv.constant0._Z13_update_fc1_wv:
	.zero		896


//--------------------- .nv.constant0._Z13_update_fc1_bv --------------------------
	.section	.nv.constant0._Z13_update_fc1_bv,"a",@progbits
	.sectionflags	@""
	.align	4
.nv.constant0._Z13_update_fc1_bv:
	.zero		896


//--------------------- .nv.constant0._Z13_update_fc2_wv --------------------------
	.section	.nv.constant0._Z13_update_fc2_wv,"a",@progbits
	.sectionflags	@""
	.align	4
.nv.constant0._Z13_update_fc2_wv:
	.zero		896


//--------------------- .nv.constant0._Z13_update_fc2_bv --------------------------
	.section	.nv.constant0._Z13_update_fc2_bv,"a",@progbits
	.sectionflags	@""
	.align	4
.nv.constant0._Z13_update_fc2_bv:
	.zero		896


//--------------------- .nv.constant0._Z23_check_answer_get_errorv --------------------------
	.section	.nv.constant0._Z23_check_answer_get_errorv,"a",@progbits
	.sectionflags	@""
	.align	4
.nv.constant0._Z23_check_answer_get_errorv:
	.zero		896


//--------------------- .nv.constant0._Z16_set_answer_testi --------------------------
	.section	.nv.constant0._Z16_set_answer_testi,"a",@progbits
	.sectionflags	@""
	.align	4
.nv.constant0._Z16_set_answer_testi:
	.zero		900


//--------------------- .nv.constant0._Z17_set_answer_traini --------------------------
	.section	.nv.constant0._Z17_set_answer_traini,"a",@progbits
	.sectionflags	@""
	.align	4
.nv.constant0._Z17_set_answer_traini:
	.zero		900


//--------------------- .nv.constant0._Z8_fc1_fc2v --------------------------
	.section	.nv.constant0._Z8_fc1_fc2v,"a",@progbits
	.sectionflags	@""
	.align	4
.nv.constant0._Z8_fc1_fc2v:
	.zero		896


//--------------------- .nv.constant0._Z10_input_fc1v --------------------------
	.section	.nv.constant0._Z10_input_fc1v,"a",@progbits
	.sectionflags	@""
	.align	4
.nv.constant0._Z10_input_fc1v:
	.zero		896


//--------------------- .nv.constant0._Z15_set_input_testi --------------------------
	.section	.nv.constant0._Z15_set_input_testi,"a",@progbits
	.sectionflags	@""
	.align	4
.nv.constant0._Z15_set_input_testi:
	.zero		900


//--------------------- .nv.constant0._Z16_set_input_traini --------------------------
	.section	.nv.constant0._Z16_set_input_traini,"a",@progbits
	.sectionflags	@""
	.align	4
.nv.constant0._Z16_set_input_traini:
	.zero		900


//--------------------- SYMBOLS --------------------------

	.type		.nv.reservedSmem.offset0,@object
	.size		.nv.reservedSmem.offset0,0x4
